	.target	sm_90a

	.elftype	@"ET_EXEC"


//--------------------- .note.nv.tkinfo           --------------------------
	.section	.note.nv.tkinfo,"",@"SHT_NOTE"
	.sectionflags	@"SHF_NOTE_NV_TKINFO"
	.tkinfo
        /*0018*/ 	.word	0x00000002
        /*0030*/ 	.string	""
        /*0030*/ 	.string	"ptxas"
        /*0030*/ 	.string	"Cuda compilation tools, release 13.0, V13.0.88"
        /*0030*/ 	.string	"Build cuda_13.0.r13.0/compiler.36424714_0"
        /*0030*/ 	.string	"-v  -suppress-debug-info  -lineinfo  -arch sm_90a "



//--------------------- .note.nv.cuinfo           --------------------------
	.section	.note.nv.cuinfo,"",@"SHT_NOTE"
	.sectionflags	@"SHF_NOTE_NV_CUINFO"
        /*0018*/ 	.short	0x0002
        /*001a*/ 	.short	0x005a
        /*001c*/ 	.short	0x0082
	.zero		2


//--------------------- .nv.info                  --------------------------
	.section	.nv.info,"",@"SHT_CUDA_INFO"
	.align	4


	//----- nvinfo : EIATTR_REGCOUNT
	.align		4
        /*0000*/ 	.byte	0x04, 0x2f
        /*0002*/ 	.short	(.L_1 - .L_0)
	.align		4
.L_0:
        /*0004*/ 	.word	index@(gluon_wgmma)
        /*0008*/ 	.word	0x0000009a


	//----- nvinfo : EIATTR_FRAME_SIZE
	.align		4
.L_1:
        /*000c*/ 	.byte	0x04, 0x11
        /*000e*/ 	.short	(.L_3 - .L_2)
	.align		4
.L_2:
        /*0010*/ 	.word	index@(gluon_wgmma)
        /*0014*/ 	.word	0x00000000


	//----- nvinfo : EIATTR_MIN_STACK_SIZE
	.align		4
.L_3:
        /*0018*/ 	.byte	0x04, 0x12
        /*001a*/ 	.short	(.L_5 - .L_4)
	.align		4
.L_4:
        /*001c*/ 	.word	index@(gluon_wgmma)
        /*0020*/ 	.word	0x00000000
.L_5:


//--------------------- .nv.compat                --------------------------
	.section	.nv.compat,"",@"SHT_CUDA_COMPAT_INFO"
	.align	4
        /*0000*/ 	.byte	0x02, 0x09, 0x01, 0x00, 0x02, 0x02, 0x04, 0x00, 0x02, 0x05, 0x05, 0x00, 0x03, 0x07, 0x01, 0x01
        /*0010*/ 	.byte	0x02, 0x03, 0x03, 0x00, 0x02, 0x06, 0x01, 0x00, 0x04, 0x0b, 0x08, 0x00, 0x00, 0x00, 0x00, 0x00
        /*0020*/ 	.byte	0x00, 0x00, 0x00, 0x00


//--------------------- .nv.info.gluon_wgmma      --------------------------
	.section	.nv.info.gluon_wgmma,"",@"SHT_CUDA_INFO"
	.sectionflags	@""
	.align	4


	//----- nvinfo : EIATTR_CUDA_API_VERSION
	.align		4
        /*0000*/ 	.byte	0x04, 0x37
        /*0002*/ 	.short	(.L_7 - .L_6)
.L_6:
        /*0004*/ 	.word	0x00000082


	//----- nvinfo : EIATTR_KPARAM_INFO
	.align		4
.L_7:
        /*0008*/ 	.byte	0x04, 0x17
        /*000a*/ 	.short	(.L_9 - .L_8)
.L_8:
        /*000c*/ 	.word	0x00000000
        /*0010*/ 	.short	0x000a
        /*0012*/ 	.short	0x0048
        /*0014*/ 	.byte	0x00, 0xf4, 0x21, 0x00


	//----- nvinfo : EIATTR_KPARAM_INFO
	.align		4
.L_9:
        /*0018*/ 	.byte	0x04, 0x17
        /*001a*/ 	.short	(.L_11 - .L_10)
.L_10:
        /*001c*/ 	.word	0x00000000
        /*0020*/ 	.short	0x0009
        /*0022*/ 	.short	0x0040
        /*0024*/ 	.byte	0x00, 0xf4, 0x21, 0x00


	//----- nvinfo : EIATTR_KPARAM_INFO
	.align		4
.L_11:
        /*0028*/ 	.byte	0x04, 0x17
        /*002a*/ 	.short	(.L_13 - .L_12)
.L_12:
        /*002c*/ 	.word	0x00000000
        /*0030*/ 	.short	0x0008
        /*0032*/ 	.short	0x0038
        /*0034*/ 	.byte	0x00, 0xf0, 0x21, 0x00


	//----- nvinfo : EIATTR_KPARAM_INFO
	.align		4
.L_13:
        /*0038*/ 	.byte	0x04, 0x17
        /*003a*/ 	.short	(.L_15 - .L_14)
.L_14:
        /*003c*/ 	.word	0x00000000
        /*0040*/ 	.short	0x0007
        /*0042*/ 	.short	0x0030
        /*0044*/ 	.byte	0x00, 0xf0, 0x21, 0x00


	//----- nvinfo : EIATTR_KPARAM_INFO
	.align		4
.L_15:
        /*0048*/ 	.byte	0x04, 0x17
        /*004a*/ 	.short	(.L_17 - .L_16)
.L_16:
        /*004c*/ 	.word	0x00000000
        /*0050*/ 	.short	0x0006
        /*0052*/ 	.short	0x0028
        /*0054*/ 	.byte	0x00, 0xf0, 0x21, 0x00


	//----- nvinfo : EIATTR_KPARAM_INFO
	.align		4
.L_17:
        /*0058*/ 	.byte	0x04, 0x17
        /*005a*/ 	.short	(.L_19 - .L_18)
.L_18:
        /*005c*/ 	.word	0x00000000
        /*0060*/ 	.short	0x0005
        /*0062*/ 	.short	0x0020
        /*0064*/ 	.byte	0x00, 0xf0, 0x11, 0x00


	//----- nvinfo : EIATTR_KPARAM_INFO
	.align		4
.L_19:
        /*0068*/ 	.byte	0x04, 0x17
        /*006a*/ 	.short	(.L_21 - .L_20)
.L_20:
        /*006c*/ 	.word	0x00000000
        /*0070*/ 	.short	0x0004
        /*0072*/ 	.short	0x001c
        /*0074*/ 	.byte	0x00, 0xf0, 0x11, 0x00


	//----- nvinfo : EIATTR_KPARAM_INFO
	.align		4
.L_21:
        /*0078*/ 	.byte	0x04, 0x17
        /*007a*/ 	.short	(.L_23 - .L_22)
.L_22:
        /*007c*/ 	.word	0x00000000
        /*0080*/ 	.short	0x0003
        /*0082*/ 	.short	0x0018
        /*0084*/ 	.byte	0x00, 0xf0, 0x11, 0x00


	//----- nvinfo : EIATTR_KPARAM_INFO
	.align		4
.L_23:
        /*0088*/ 	.byte	0x04, 0x17
        /*008a*/ 	.short	(.L_25 - .L_24)
.L_24:
        /*008c*/ 	.word	0x00000000
        /*0090*/ 	.short	0x0002
        /*0092*/ 	.short	0x0010
        /*0094*/ 	.byte	0x00, 0xf4, 0x21, 0x00


	//----- nvinfo : EIATTR_KPARAM_INFO
	.align		4
.L_25:
        /*0098*/ 	.byte	0x04, 0x17
        /*009a*/ 	.short	(.L_27 - .L_26)
.L_26:
        /*009c*/ 	.word	0x00000000
        /*00a0*/ 	.short	0x0001
        /*00a2*/ 	.short	0x0008
        /*00a4*/ 	.byte	0x00, 0xf4, 0x21, 0x00


	//----- nvinfo : EIATTR_KPARAM_INFO
	.align		4
.L_27:
        /*00a8*/ 	.byte	0x04, 0x17
        /*00aa*/ 	.short	(.L_29 - .L_28)
.L_28:
        /*00ac*/ 	.word	0x00000000
        /*00b0*/ 	.short	0x0000
        /*00b2*/ 	.short	0x0000
        /*00b4*/ 	.byte	0x00, 0xf4, 0x21, 0x00


	//----- nvinfo : EIATTR_SPARSE_MMA_MASK
	.align		4
.L_29:
        /*00b8*/ 	.byte	0x03, 0x50
        /*00ba*/ 	.short	0x0000


	//----- nvinfo : EIATTR_MAXREG_COUNT
	.align		4
        /*00bc*/ 	.byte	0x03, 0x1b
        /*00be*/ 	.short	0x00ff


	//----- nvinfo : EIATTR_NUM_BARRIERS
	.align		4
        /*00c0*/ 	.byte	0x02, 0x4c
        /*00c2*/ 	.byte	0x01
	.zero		1


	//----- nvinfo : EIATTR_MERCURY_ISA_VERSION
	.align		4
        /*00c4*/ 	.byte	0x03, 0x5f
        /*00c6*/ 	.short	0x0101


	//----- nvinfo : EIATTR_INT_WARP_WIDE_INSTR_OFFSETS
	.align		4
        /*00c8*/ 	.byte	0x04, 0x31
        /*00ca*/ 	.short	(.L_31 - .L_30)


	//   ....[0]....
.L_30:
        /*00cc*/ 	.word	0x000015c0


	//   ....[1]....
        /*00d0*/ 	.word	0x00001650


	//   ....[2]....
        /*00d4*/ 	.word	0x00001c40


	//   ....[3]....
        /*00d8*/ 	.word	0x00001c50


	//   ....[4]....
        /*00dc*/ 	.word	0x00001c60


	//   ....[5]....
        /*00e0*/ 	.word	0x00001c70


	//   ....[6]....
        /*00e4*/ 	.word	0x000020d0


	//   ....[7]....
        /*00e8*/ 	.word	0x00002110


	//----- nvinfo : EIATTR_COOP_GROUP_MASK_REGIDS
	.align		4
.L_31:
        /*00ec*/ 	.byte	0x04, 0x29
        /*00ee*/ 	.short	(.L_33 - .L_32)


	//   ....[0]....
.L_32:
        /*00f0*/ 	.word	0xffffffff


	//   ....[1]....
        /*00f4*/ 	.word	0xffffffff


	//   ....[2]....
        /*00f8*/ 	.word	0xffffffff


	//----- nvinfo : EIATTR_COOP_GROUP_INSTR_OFFSETS
	.align		4
.L_33:
        /*00fc*/ 	.byte	0x04, 0x28
        /*00fe*/ 	.short	(.L_35 - .L_34)


	//   ....[0]....
.L_34:
        /*0100*/ 	.word	0x00000140


	//   ....[1]....
        /*0104*/ 	.word	0x00000700


	//   ....[2]....
        /*0108*/ 	.word	0x00000cf0


	//----- nvinfo : EIATTR_MBARRIER_INSTR_OFFSETS
	.align		4
.L_35:
        /*010c*/ 	.byte	0x04, 0x39
        /*010e*/ 	.short	(.L_37 - .L_36)


	//   ....[0]....
.L_36:
        /*0110*/ 	.word	0x000016e0
        /*0114*/ 	.word	0x000000ff
        /*0118*/ 	.word	0x00002000
        /*011c*/ 	.short	0x0100
        /*011e*/ 	.byte	0x08
	.zero		1


	//   ....[1]....
        /*0120*/ 	.word	0x00001d80
        /*0124*/ 	.word	0x000000ff
        /*0128*/ 	.word	0x00002000
        /*012c*/ 	.short	0x010a
        /*012e*/ 	.byte	0x08
	.zero		1


	//   ....[2]....
        /*0130*/ 	.word	0x00001fa0
        /*0134*/ 	.word	0x000000ff
        /*0138*/ 	.word	0x00002000
        /*013c*/ 	.short	0x0108
        /*013e*/ 	.byte	0x08
	.zero		1


	//   ....[3]....
        /*0140*/ 	.word	0x00002880
        /*0144*/ 	.word	0x000000ff
        /*0148*/ 	.word	0x00002000
        /*014c*/ 	.short	0x010a
        /*014e*/ 	.byte	0x08
	.zero		1


	//----- nvinfo : EIATTR_NUM_MBARRIERS
	.align		4
.L_37:
        /*0150*/ 	.byte	0x03, 0x38
        /*0152*/ 	.short	0x0001


	//----- nvinfo : EIATTR_EXIT_INSTR_OFFSETS
	.align		4
        /*0154*/ 	.byte	0x04, 0x1c
        /*0156*/ 	.short	(.L_39 - .L_38)


	//   ....[0]....
.L_38:
        /*0158*/ 	.word	0x00002870


	//----- nvinfo : EIATTR_REQNTID
	.align		4
.L_39:
        /*015c*/ 	.byte	0x04, 0x10
        /*015e*/ 	.short	(.L_41 - .L_40)
.L_40:
        /*0160*/ 	.word	0x00000080
        /*0164*/ 	.word	0x00000001
        /*0168*/ 	.word	0x00000001


	//----- nvinfo : EIATTR_CRS_STACK_SIZE
	.align		4
.L_41:
        /*016c*/ 	.byte	0x04, 0x1e
        /*016e*/ 	.short	(.L_43 - .L_42)
.L_42:
        /*0170*/ 	.word	0x00000000


	//----- nvinfo : EIATTR_CBANK_PARAM_SIZE
	.align		4
.L_43:
        /*0174*/ 	.byte	0x03, 0x19
        /*0176*/ 	.short	0x0050


	//----- nvinfo : EIATTR_PARAM_CBANK
	.align		4
        /*0178*/ 	.byte	0x04, 0x0a
        /*017a*/ 	.short	(.L_45 - .L_44)
	.align		4
.L_44:
        /*017c*/ 	.word	index@(.nv.constant0.gluon_wgmma)
        /*0180*/ 	.short	0x0210
        /*0182*/ 	.short	0x0050


	//----- nvinfo : EIATTR_SW_WAR
	.align		4
.L_45:
        /*0184*/ 	.byte	0x04, 0x36
        /*0186*/ 	.short	(.L_47 - .L_46)
.L_46:
        /*0188*/ 	.word	0x00000008
.L_47:


//--------------------- .nv.callgraph             --------------------------
	.section	.nv.callgraph,"",@"SHT_CUDA_CALLGRAPH"
	.align	4
	.sectionentsize	8
	.align		4
        /*0000*/ 	.word	0x00000000
	.align		4
        /*0004*/ 	.word	0xffffffff
	.align		4
        /*0008*/ 	.word	0x00000000
	.align		4
        /*000c*/ 	.word	0xfffffffe
	.align		4
        /*0010*/ 	.word	0x00000000
	.align		4
        /*0014*/ 	.word	0xfffffffd
	.align		4
        /*0018*/ 	.word	0x00000000
	.align		4
        /*001c*/ 	.word	0xfffffffc


//--------------------- .text.gluon_wgmma         --------------------------
	.section	.text.gluon_wgmma,"ax",@progbits
	.align	128
        .global         gluon_wgmma
        .type           gluon_wgmma,@function
        .size           gluon_wgmma,(.L_x_53 - gluon_wgmma)
        .other          gluon_wgmma,@"STO_CUDA_ENTRY STV_DEFAULT"
gluon_wgmma:
.text.gluon_wgmma:
[----:B------:R-:W-:Y:S01]  /*0000*/  LDC R1, c[0x0][0x28] ;  /* 0x00000a00ff017b82 */ /* 0x000fe20000000800 */
[----:B------:R-:W1:Y:S07]  /*0010*/  S2R R0, SR_TID.X ;  /* 0x0000000000007919 */ /* 0x000e6e0000002100 */
[----:B------:R-:W2:Y:S01]  /*0020*/  S2UR UR4, SR_CgaCtaId ;  /* 0x00000000000479c3 */ /* 0x000ea20000008800 */
[----:B------:R-:W-:Y:S01]  /*0030*/  UMOV UR8, 0x400 ;  /* 0x0000040000087882 */ /* 0x000fe20000000000 */
[----:B------:R-:W-:Y:S01]  /*0040*/  ULDC UR6, c[0x0][0xc] ;  /* 0x0000030000067ab9 */ /* 0x000fe20000000800 */
[----:B------:R-:W-:Y:S01]  /*0050*/  ULDC.64 UR24, c[0x0][0x250] ;  /* 0x0000940000187ab9 */ /* 0x000fe20000000a00 */
[----:B------:R-:W-:Y:S04]  /*0060*/  BSSY B0, `(.L_x_0) ;  /* 0x000001d000007945 */ /* 0x000fe80003800000 */
[----:B------:R-:W3:Y:S08]  /*0070*/  LDC R12, c[0x0][0x230] ;  /* 0x00008c00ff0c7b82 */ /* 0x000ef00000000800 */
[----:B------:R-:W-:Y:S08]  /*0080*/  S2UR UR30, SR_CTAID.Y ;  /* 0x00000000001e79c3 */ /* 0x000ff00000002600 */
[----:B------:R-:W4:Y:S01]  /*0090*/  S2UR UR5, SR_CTAID.Z ;  /* 0x00000000000579c3 */ /* 0x000f220000002700 */
[----:B--2---:R-:W-:-:S03]  /*00a0*/  ULEA UR8, UR4, UR8, 0x18 ;  /* 0x0000000804087291 */ /* 0x004fc6000f8ec03f */
[----:B------:R-:W-:Y:S01]  /*00b0*/  ULDC UR4, c[0x0][0x10] ;  /* 0x0000040000047ab9 */ /* 0x000fe20000000800 */
[----:B-1----:R-:W-:-:S03]  /*00c0*/  LOP3.LUT R7, R0, 0x7f, RZ, 0xc0, !PT ;  /* 0x0000007f00077812 */ /* 0x002fc600078ec0ff */
[----:B------:R-:W1:Y:S01]  /*00d0*/  S2UR UR31, SR_CTAID.X ;  /* 0x00000000001f79c3 */ /* 0x000e620000002500 */
[----:B---3--:R-:W-:Y:S01]  /*00e0*/  VIADD R5, R12, 0xffffffff ;  /* 0xffffffff0c057836 */ /* 0x008fe20000000000 */
[C---:B------:R-:W-:Y:S02]  /*00f0*/  ISETP.GE.U32.AND P0, PT, R7.reuse, 0x20, PT ;  /* 0x000000200700780c */ /* 0x040fe40003f06070 */
[C---:B------:R-:W-:Y:S02]  /*0100*/  ISETP.NE.U32.AND P2, PT, R7.reuse, RZ, PT ;  /* 0x000000ff0700720c */ /* 0x040fe40003f45070 */
[----:B------:R-:W-:Y:S02]  /*0110*/  LEA R4, R7, UR8, 0x2 ;  /* 0x0000000807047c11 */ /* 0x000fe4000f8e10ff */
[----:B------:R-:W2:Y:S07]  /*0120*/  LDC R6, c[0x0][0x228] ;  /* 0x00008a00ff067b82 */ /* 0x000eae0000000800 */
[----:B------:R3:W-:Y:S01]  /*0130*/  @!P0 STS [R4], RZ ;  /* 0x000000ff04008388 */ /* 0x0007e20000000800 */
[----:B------:R-:W-:-:S03]  /*0140*/  NOP ;  /* 0x0000000000007918 */ /* 0x000fc60000000000 */
[----:B------:R3:W-:Y:S01]  /*0150*/  @!P2 STS [UR8+0x20], R5 ;  /* 0x00002005ff00a988 */ /* 0x0007e20008000808 */
[----:B----4-:R-:W-:-:S04]  /*0160*/  UIMAD UR4, UR5, UR4, UR30 ;  /* 0x00000004050472a4 */ /* 0x010fc8000f8e021e */
[----:B-1----:R-:W-:-:S04]  /*0170*/  UIMAD UR4, UR4, UR6, UR31 ;  /* 0x00000006040472a4 */ /* 0x002fc8000f8e021f */
[----:B------:R-:W-:Y:S01]  /*0180*/  UIMAD UR6, UR4, 0x180, URZ ;  /* 0x00000180040678a4 */ /* 0x000fe2000f8e023f */
[----:B--2---:R-:W-:-:S03]  /*0190*/  VIADD R6, R6, 0xffffffff ;  /* 0xffffffff06067836 */ /* 0x004fc60000000000 */
[----:B------:R-:W-:-:S04]  /*01a0*/  UIADD3 UR28, UP0, UR6, UR24, URZ ;  /* 0x00000018061c7290 */ /* 0x000fc8000ff1e03f */
[----:B------:R-:W-:Y:S01]  /*01b0*/  ULEA.HI.X.SX32 UR29, UR6, UR25, 0x1, UP0 ;  /* 0x00000019061d7291 */ /* 0x000fe200080f0e3f */
[----:B---3--:R-:W-:Y:S11]  /*01c0*/  @P2 BRA `(.L_x_1) ;  /* 0x0000000000182947 */ /* 0x008ff60003800000 */
[----:B------:R-:W1:Y:S01]  /*01d0*/  LDS R2, [UR8+0x8] ;  /* 0x00000808ff027984 */ /* 0x000e620008000800 */
[----:B------:R-:W2:Y:S01]  /*01e0*/  LDC.64 R8, c[0x0][0x210] ;  /* 0x00008400ff087b82 */ /* 0x000ea20000000a00 */
[----:B------:R-:W-:Y:S02]  /*01f0*/  IMAD.MOV.U32 R3, RZ, RZ, 0x70 ;  /* 0x00000070ff037424 */ /* 0x000fe400078e00ff */
[----:B--2---:R2:W-:Y:S03]  /*0200*/  STS.64 [UR8], R8 ;  /* 0x00000008ff007988 */ /* 0x0045e60008000a08 */
[----:B-1----:R-:W-:-:S05]  /*0210*/  LOP3.LUT R2, R2, 0x10, R3, 0xd8, !PT ;  /* 0x0000001002027812 */ /* 0x002fca00078ed803 */
[----:B------:R2:W-:Y:S02]  /*0220*/  STS [UR8+0x8], R2 ;  /* 0x00000802ff007988 */ /* 0x0005e40008000808 */
.L_x_1:
[----:B------:R-:W-:Y:S05]  /*0230*/  BSYNC B0 ;  /* 0x0000000000007941 */ /* 0x000fea0003800000 */
.L_x_0:
[----:B------:R-:W-:Y:S04]  /*0240*/  BSSY B0, `(.L_x_2) ;  /* 0x000000a000007945 */ /* 0x000fe80003800000 */
[----:B------:R-:W-:Y:S05]  /*0250*/  @P2 BRA `(.L_x_3) ;  /* 0x0000000000202947 */ /* 0x000fea0003800000 */
[----:B--2---:R-:W1:Y:S01]  /*0260*/  LDS R2, [UR8+0x34] ;  /* 0x00003408ff027984 */ /* 0x004e620008000800 */
[----:B------:R-:W-:Y:S02]  /*0270*/  IMAD.MOV.U32 R3, RZ, RZ, 0x1f000000 ;  /* 0x1f000000ff037424 */ /* 0x000fe400078e00ff */
[----:B------:R-:W-:Y:S01]  /*0280*/  @!P2 IMAD.MOV.U32 R8, RZ, RZ, 0x7f ;  /* 0x0000007fff08a424 */ /* 0x000fe200078e00ff */
[----:B------:R-:W2:Y:S02]  /*0290*/  @!P2 LDS R9, [UR8+0x38] ;  /* 0x00003808ff09a984 */ /* 0x000ea40008000800 */
[----:B-1----:R-:W-:Y:S02]  /*02a0*/  LOP3.LUT R2, R2, 0xff000000, R3, 0xb8, !PT ;  /* 0xff00000002027812 */ /* 0x002fe400078eb803 */
[----:B--2---:R-:W-:-:S03]  /*02b0*/  @!P2 LOP3.LUT R3, R9, 0xff, R8, 0xb8, !PT ;  /* 0x000000ff0903a812 */ /* 0x004fc600078eb808 */
[----:B------:R1:W-:Y:S04]  /*02c0*/  STS [UR8+0x34], R2 ;  /* 0x00003402ff007988 */ /* 0x0003e80008000808 */
[----:B------:R1:W-:Y:S02]  /*02d0*/  @!P2 STS [UR8+0x38], R3 ;  /* 0x00003803ff00a988 */ /* 0x0003e40008000808 */
.L_x_3:
[----:B------:R-:W-:Y:S05]  /*02e0*/  BSYNC B0 ;  /* 0x0000000000007941 */ /* 0x000fea0003800000 */
.L_x_2:
[----:B------:R-:W-:Y:S04]  /*02f0*/  BSSY B0, `(.L_x_4) ;  /* 0x000000a000007945 */ /* 0x000fe80003800000 */
[----:B------:R-:W-:Y:S05]  /*0300*/  @P2 BRA `(.L_x_5) ;  /* 0x0000000000202947 */ /* 0x000fea0003800000 */
[----:B-12---:R-:W1:Y:S01]  /*0310*/  LDS R2, [UR8+0x1c] ;  /* 0x00001c08ff027984 */ /* 0x006e620008000800 */
[----:B------:R-:W2:Y:S03]  /*0320*/  LDC.64 R10, c[0x0][0x238] ;  /* 0x00008e00ff0a7b82 */ /* 0x000ea60000000a00 */
[----:B------:R3:W-:Y:S01]  /*0330*/  STS [UR8+0x24], R6 ;  /* 0x00002406ff007988 */ /* 0x0007e20008000808 */
[--C-:B--2---:R-:W-:Y:S02]  /*0340*/  SHF.R.U32.HI R9, RZ, 0x4, R11.reuse ;  /* 0x00000004ff097819 */ /* 0x104fe4000001160b */
[----:B------:R-:W-:-:S05]  /*0350*/  SHF.R.U64 R3, R10, 0x4, R11 ;  /* 0x000000040a037819 */ /* 0x000fca000000120b */
[----:B------:R3:W-:Y:S01]  /*0360*/  STS [UR8+0xc], R3 ;  /* 0x00000c03ff007988 */ /* 0x0007e20008000808 */
[----:B-1----:R-:W-:-:S05]  /*0370*/  LOP3.LUT R2, R2, 0xf, R9, 0xb8, !PT ;  /* 0x0000000f02027812 */ /* 0x002fca00078eb809 */
[----:B------:R3:W-:Y:S02]  /*0380*/  STS [UR8+0x1c], R2 ;  /* 0x00001c02ff007988 */ /* 0x0007e40008000808 */
.L_x_5:
[----:B------:R-:W-:Y:S05]  /*0390*/  BSYNC B0 ;  /* 0x0000000000007941 */ /* 0x000fea0003800000 */
.L_x_4:
[----:B------:R-:W-:Y:S04]  /*03a0*/  BSSY B1, `(.L_x_6) ;  /* 0x000001e000017945 */ /* 0x000fe80003800000 */
[----:B------:R-:W-:Y:S01]  /*03b0*/  BSSY B0, `(.L_x_7) ;  /* 0x0000019000007945 */ /* 0x000fe20003800000 */
[----:B--2---:R-:W-:-:S03]  /*03c0*/  IMAD.MOV.U32 R8, RZ, RZ, RZ ;  /* 0x000000ffff087224 */ /* 0x004fc600078e00ff */
[----:B------:R-:W-:Y:S05]  /*03d0*/  @P2 BRA `(.L_x_8) ;  /* 0x00000000001c2947 */ /* 0x000fea0003800000 */
[----:B-1-3--:R-:W1:Y:S02]  /*03e0*/  LDS R2, [UR8+0x34] ;  /* 0x00003408ff027984 */ /* 0x00ae640008000800 */
[----:B-1----:R-:W-:-:S05]  /*03f0*/  LOP3.LUT R2, R2, 0x7, RZ, 0xb8, !PT ;  /* 0x0000000702027812 */ /* 0x002fca00078eb8ff */
[----:B------:R1:W-:Y:S01]  /*0400*/  STS [UR8+0x34], R2 ;  /* 0x00003402ff007988 */ /* 0x0003e20008000808 */
[----:B------:R-:W-:Y:S05]  /*0410*/  @P2 BRA `(.L_x_9) ;  /* 0x00000000001c2947 */ /* 0x000fea0003800000 */
[----:B-1----:R-:W1:Y:S02]  /*0420*/  LDS R2, [UR8+0x34] ;  /* 0x00003408ff027984 */ /* 0x002e640008000800 */
[----:B-1----:R-:W-:-:S05]  /*0430*/  LOP3.LUT R2, R2, 0x38, RZ, 0xb8, !PT ;  /* 0x0000003802027812 */ /* 0x002fca00078eb8ff */
[----:B------:R2:W-:Y:S02]  /*0440*/  STS [UR8+0x34], R2 ;  /* 0x00003402ff007988 */ /* 0x0005e40008000808 */
.L_x_8:
[----:B------:R-:W-:Y:S05]  /*0450*/  @P2 BRA `(.L_x_10) ;  /* 0x00000000001c2947 */ /* 0x000fea0003800000 */
[----:B-123--:R-:W1:Y:S02]  /*0460*/  LDS R2, [UR8+0x8] ;  /* 0x00000808ff027984 */ /* 0x00ee640008000800 */
[----:B-1----:R-:W-:-:S05]  /*0470*/  LOP3.LUT R2, R2, 0x780, RZ, 0xb8, !PT ;  /* 0x0000078002027812 */ /* 0x002fca00078eb8ff */
[----:B------:R2:W-:Y:S02]  /*0480*/  STS [UR8+0x8], R2 ;  /* 0x00000802ff007988 */ /* 0x0005e40008000808 */
.L_x_9:
[----:B------:R-:W-:Y:S05]  /*0490*/  @P2 BRA `(.L_x_11) ;  /* 0x0000000000282947 */ /* 0x000fea0003800000 */
[----:B-12---:R-:W1:Y:S02]  /*04a0*/  LDS R2, [UR8+0x8] ;  /* 0x00000808ff027984 */ /* 0x006e640008000800 */
[----:B-1----:R-:W-:-:S05]  /*04b0*/  LOP3.LUT R2, R2, 0x1800, RZ, 0xb8, !PT ;  /* 0x0000180002027812 */ /* 0x002fca00078eb8ff */
[----:B------:R4:W-:Y:S02]  /*04c0*/  STS [UR8+0x8], R2 ;  /* 0x00000802ff007988 */ /* 0x0009e40008000808 */
.L_x_10:
[----:B------:R-:W-:Y:S05]  /*04d0*/  @P2 BREAK B0 ;  /* 0x0000000000002942 */ /* 0x000fea0003800000 */
[----:B------:R-:W-:Y:S05]  /*04e0*/  @P2 BRA `(.L_x_12) ;  /* 0x0000000000242947 */ /* 0x000fea0003800000 */
[----:B-1-3--:R-:W1:Y:S01]  /*04f0*/  LDS R3, [UR8+0x8] ;  /* 0x00000808ff037984 */ /* 0x00ae620008000800 */
[----:B--2-4-:R-:W-:-:S05]  /*0500*/  IMAD.MOV.U32 R2, RZ, RZ, 0x6000 ;  /* 0x00006000ff027424 */ /* 0x014fca00078e00ff */
[----:B-1----:R-:W-:-:S04]  /*0510*/  LOP3.LUT R2, R3, 0x2000, R2, 0xd8, !PT ;  /* 0x0000200003027812 */ /* 0x002fc800078ed802 */
[----:B------:R-:W-:-:S05]  /*0520*/  LOP3.LUT R2, R2, 0x400000, RZ, 0xb8, !PT ;  /* 0x0040000002027812 */ /* 0x000fca00078eb8ff */
[----:B------:R3:W-:Y:S02]  /*0530*/  STS [UR8+0x8], R2 ;  /* 0x00000802ff007988 */ /* 0x0007e40008000808 */
.L_x_11:
[----:B------:R-:W-:Y:S05]  /*0540*/  BSYNC B0 ;  /* 0x0000000000007941 */ /* 0x000fea0003800000 */
.L_x_7:
[----:B-123--:R-:W1:Y:S02]  /*0550*/  @!P2 LDS R2, [UR8+0x8] ;  /* 0x00000808ff02a984 */ /* 0x00ee640008000800 */
[----:B-1----:R-:W-:-:S05]  /*0560*/  @!P2 LOP3.LUT R2, R2, 0x8000, RZ, 0xb8, !PT ;  /* 0x000080000202a812 */ /* 0x002fca00078eb8ff */
[----:B------:R5:W-:Y:S02]  /*0570*/  @!P2 STS [UR8+0x8], R2 ;  /* 0x00000802ff00a988 */ /* 0x000be40008000808 */
.L_x_12:
[----:B------:R-:W-:Y:S05]  /*0580*/  BSYNC B1 ;  /* 0x0000000000017941 */ /* 0x000fea0003800000 */
.L_x_6:
[----:B------:R-:W-:Y:S05]  /*0590*/  WARPSYNC.ALL ;  /* 0x0000000000007948 */ /* 0x000fea0003800000 */
[----:B------:R-:W-:Y:S05]  /*05a0*/  @P0 BRA `(.L_x_13) ;  /* 0x0000000000300947 */ /* 0x000fea0003800000 */
[----:B-12345:R-:W1:Y:S01]  /*05b0*/  S2R R2, SR_LANEID ;  /* 0x0000000000027919 */ /* 0x03ee620000000000 */
[----:B------:R-:W-:Y:S05]  /*05c0*/  WARPSYNC.ALL ;  /* 0x0000000000007948 */ /* 0x000fea0003800000 */
[----:B-1----:R-:W-:-:S05]  /*05d0*/  IMAD.SHL.U32 R9, R2, 0x4, RZ ;  /* 0x0000000402097824 */ /* 0x002fca00078e00ff */
[----:B------:R-:W1:Y:S01]  /*05e0*/  LDS R11, [R9+UR8] ;  /* 0x00000008090b7984 */ /* 0x000e620008000800 */
[----:B------:R-:W-:Y:S01]  /*05f0*/  IADD3 R2, P1, R9, UR28, RZ ;  /* 0x0000001c09027c10 */ /* 0x000fe2000ff3e0ff */
[----:B------:R-:W-:-:S04]  /*0600*/  UMOV UR4, UR28 ;  /* 0x0000001c00047c82 */ /* 0x000fc80008000000 */
[----:B------:R-:W-:Y:S01]  /*0610*/  IMAD.X R3, RZ, RZ, UR29, P1 ;  /* 0x0000001dff037e24 */ /* 0x000fe200088e06ff */
[----:B------:R-:W-:-:S04]  /*0620*/  UMOV UR5, UR29 ;  /* 0x0000001d00057c82 */ /* 0x000fc80008000000 */
[----:B-1----:R1:W2:Y:S01]  /*0630*/  ATOMG.E.EXCH.STRONG.GPU PT, RZ, [R2], R11 ;  /* 0x0000000b02ff73a8 */ /* 0x0022a200041ee100 */
[----:B------:R-:W-:-:S04]  /*0640*/  DEPBAR {5,4,3,2,1,0} ;  /* 0x0000003f0000791a */ /* 0x000fc80000000000 */
[----:B------:R1:W-:Y:S01]  /*0650*/  UTMACCTL.IV [UR4] ;  /* 0x00000000040079b9 */ /* 0x0003e20008000000 */
[----:B------:R-:W-:Y:S01]  /*0660*/  NOP ;  /* 0x0000000000007918 */ /* 0x000fe20000000000 */
.L_x_13:
[----:B------:R-:W-:Y:S05]  /*0670*/  @P0 BRA `(.L_x_14) ;  /* 0x00000000000c0947 */ /* 0x000fea0003800000 */
[----:B------:R0:W-:Y:S01]  /*0680*/  UTMACMDFLUSH ;  /* 0x00000000000079b7 */ /* 0x0001e20000000000 */
[----:B------:R-:W-:Y:S05]  /*0690*/  @P0 BRA `(.L_x_14) ;  /* 0x0000000000040947 */ /* 0x000fea0003800000 */
[----:B------:R-:W-:-:S04]  /*06a0*/  DEPBAR.LE SB0, 0x0 ;  /* 0x000080000000791a */ /* 0x000fc80000000000 */
.L_x_14:
[----:B------:R-:W-:Y:S05]  /*06b0*/  WARPSYNC.ALL ;  /* 0x0000000000007948 */ /* 0x000fea0003800000 */
[----:B--2---:R-:W-:Y:S06]  /*06c0*/  BAR.SYNC.DEFER_BLOCKING 0x0 ;  /* 0x0000000000007b1d */ /* 0x004fec0000010000 */
[----:B------:R-:W-:Y:S02]  /*06d0*/  BSSY B1, `(.L_x_15) ;  /* 0x000000b000017945 */ /* 0x000fe40003800000 */
[----:B------:R-:W-:Y:S06]  /*06e0*/  BAR.SYNC.DEFER_BLOCKING 0x0 ;  /* 0x0000000000007b1d */ /* 0x000fec0000010000 */
[----:B------:R2:W-:Y:S01]  /*06f0*/  @!P0 STS [R4], RZ ;  /* 0x000000ff04008388 */ /* 0x0005e20000000800 */
[----:B------:R-:W-:Y:S01]  /*0700*/  NOP ;  /* 0x0000000000007918 */ /* 0x000fe20000000000 */
[----:B------:R-:W-:Y:S05]  /*0710*/  @P2 BRA `(.L_x_16) ;  /* 0x0000000000182947 */ /* 0x000fea0003800000 */
[----:B-1-345:R-:W1:Y:S01]  /*0720*/  LDS R2, [UR8+0x8] ;  /* 0x00000808ff027984 */ /* 0x03ae620008000800 */
[----:B------:R-:W3:Y:S01]  /*0730*/  LDC.64 R10, c[0x0][0x218] ;  /* 0x00008600ff0a7b82 */ /* 0x000ee20000000a00 */
[----:B------:R-:W-:Y:S02]  /*0740*/  IMAD.MOV.U32 R3, RZ, RZ, 0x70 ;  /* 0x00000070ff037424 */ /* 0x000fe400078e00ff */
[----:B---3--:R3:W-:Y:S03]  /*0750*/  STS.64 [UR8], R10 ;  /* 0x0000000aff007988 */ /* 0x0087e60008000a08 */
[----:B-1----:R-:W-:-:S05]  /*0760*/  LOP3.LUT R2, R2, 0x10, R3, 0xd8, !PT ;  /* 0x0000001002027812 */ /* 0x002fca00078ed803 */
[----:B------:R3:W-:Y:S02]  /*0770*/  STS [UR8+0x8], R2 ;  /* 0x00000802ff007988 */ /* 0x0007e40008000808 */
.L_x_16:
[----:B-1----:R-:W-:Y:S05]  /*0780*/  BSYNC B1 ;  /* 0x0000000000017941 */ /* 0x002fea0003800000 */
.L_x_15:
[----:B------:R-:W-:Y:S04]  /*0790*/  BSSY B2, `(.L_x_17) ;  /* 0x000000f000027945 */ /* 0x000fe80003800000 */
[----:B------:R-:W-:Y:S04]  /*07a0*/  BSSY B1, `(.L_x_18) ;  /* 0x000000c000017945 */ /* 0x000fe80003800000 */
[----:B------:R-:W-:Y:S05]  /*07b0*/  @P2 BRA `(.L_x_19) ;  /* 0x0000000000282947 */ /* 0x000fea0003800000 */
[----:B---345:R-:W1:Y:S01]  /*07c0*/  LDS R2, [UR8+0x34] ;  /* 0x00003408ff027984 */ /* 0x038e620008000800 */
[----:B------:R-:W-:Y:S01]  /*07d0*/  IMAD.MOV.U32 R3, RZ, RZ, 0x1f000000 ;  /* 0x1f000000ff037424 */ /* 0x000fe200078e00ff */
[----:B------:R-:W-:Y:S05]  /*07e0*/  @P2 BREAK B1 ;  /* 0x0000000000012942 */ /* 0x000fea0003800000 */
[----:B-1----:R-:W-:-:S05]  /*07f0*/  LOP3.LUT R2, R2, 0xff000000, R3, 0xb8, !PT ;  /* 0xff00000002027812 */ /* 0x002fca00078eb803 */
[----:B------:R1:W-:Y:S01]  /*0800*/  STS [UR8+0x34], R2 ;  /* 0x00003402ff007988 */ /* 0x0003e20008000808 */
[----:B------:R-:W-:Y:S05]  /*0810*/  @P2 BRA `(.L_x_20) ;  /* 0x0000000000182947 */ /* 0x000fea0003800000 */
[----:B-1----:R-:W1:Y:S01]  /*0820*/  LDS R2, [UR8+0x38] ;  /* 0x00003808ff027984 */ /* 0x002e620008000800 */
[----:B------:R-:W-:-:S05]  /*0830*/  IMAD.MOV.U32 R3, RZ, RZ, 0x7f ;  /* 0x0000007fff037424 */ /* 0x000fca00078e00ff */
[----:B-1----:R-:W-:-:S05]  /*0840*/  LOP3.LUT R2, R2, 0xff, R3, 0xb8, !PT ;  /* 0x000000ff02027812 */ /* 0x002fca00078eb803 */
[----:B------:R1:W-:Y:S02]  /*0850*/  STS [UR8+0x38], R2 ;  /* 0x00003802ff007988 */ /* 0x0003e40008000808 */
.L_x_19:
[----:B------:R-:W-:Y:S05]  /*0860*/  BSYNC B1 ;  /* 0x0000000000017941 */ /* 0x000fea0003800000 */
.L_x_18:
[----:B------:R1:W-:Y:S02]  /*0870*/  @!P2 STS [UR8+0x20], R5 ;  /* 0x00002005ff00a988 */ /* 0x0003e40008000808 */
.L_x_20:
[----:B------:R-:W-:Y:S05]  /*0880*/  BSYNC B2 ;  /* 0x0000000000027941 */ /* 0x000fea0003800000 */
.L_x_17:
[----:B------:R-:W-:Y:S05]  /*0890*/  WARPSYNC.ALL ;  /* 0x0000000000007948 */ /* 0x000fea0003800000 */
[----:B-1----:R-:W1:Y:S01]  /*08a0*/  LDC R5, c[0x0][0x22c] ;  /* 0x00008b00ff057b82 */ /* 0x002e620000000800 */
[----:B------:R-:W-:Y:S01]  /*08b0*/  BSSY B2, `(.L_x_21) ;  /* 0x000000b000027945 */ /* 0x000fe20003800000 */
[----:B-1----:R-:W-:-:S03]  /*08c0*/  VIADD R5, R5, 0xffffffff ;  /* 0xffffffff05057836 */ /* 0x002fc60000000000 */
[----:B------:R-:W-:Y:S05]  /*08d0*/  @P2 BRA `(.L_x_22) ;  /* 0x0000000000202947 */ /* 0x000fea0003800000 */
[----:B---345:R-:W1:Y:S01]  /*08e0*/  LDS R2, [UR8+0x1c] ;  /* 0x00001c08ff027984 */ /* 0x038e620008000800 */
[----:B------:R-:W3:Y:S03]  /*08f0*/  LDC.64 R10, c[0x0][0x240] ;  /* 0x00009000ff0a7b82 */ /* 0x000ee60000000a00 */
[----:B------:R4:W-:Y:S01]  /*0900*/  STS [UR8+0x24], R5 ;  /* 0x00002405ff007988 */ /* 0x0009e20008000808 */
[--C-:B---3--:R-:W-:Y:S02]  /*0910*/  SHF.R.U32.HI R9, RZ, 0x4, R11.reuse ;  /* 0x00000004ff097819 */ /* 0x108fe4000001160b */
[----:B------:R-:W-:-:S05]  /*0920*/  SHF.R.U64 R3, R10, 0x4, R11 ;  /* 0x000000040a037819 */ /* 0x000fca000000120b */
[----:B------:R4:W-:Y:S01]  /*0930*/  STS [UR8+0xc], R3 ;  /* 0x00000c03ff007988 */ /* 0x0009e20008000808 */
[----:B-1----:R-:W-:-:S05]  /*0940*/  LOP3.LUT R2, R2, 0xf, R9, 0xb8, !PT ;  /* 0x0000000f02027812 */ /* 0x002fca00078eb809 */
[----:B------:R4:W-:Y:S02]  /*0950*/  STS [UR8+0x1c], R2 ;  /* 0x00001c02ff007988 */ /* 0x0009e40008000808 */
.L_x_22:
[----:B------:R-:W-:Y:S05]  /*0960*/  BSYNC B2 ;  /* 0x0000000000027941 */ /* 0x000fea0003800000 */
.L_x_21:
[----:B------:R-:W-:Y:S04]  /*0970*/  BSSY B3, `(.L_x_23) ;  /* 0x000001d000037945 */ /* 0x000fe80003800000 */
[----:B------:R-:W-:Y:S04]  /*0980*/  BSSY B2, `(.L_x_24) ;  /* 0x0000018000027945 */ /* 0x000fe80003800000 */
[----:B------:R-:W-:Y:S05]  /*0990*/  @P2 BRA `(.L_x_25) ;  /* 0x00000000001c2947 */ /* 0x000fea0003800000 */
[----:B---345:R-:W1:Y:S02]  /*09a0*/  LDS R2, [UR8+0x34] ;  /* 0x00003408ff027984 */ /* 0x038e640008000800 */
[----:B-1----:R-:W-:-:S05]  /*09b0*/  LOP3.LUT R2, R2, 0x7, RZ, 0xb8, !PT ;  /* 0x0000000702027812 */ /* 0x002fca00078eb8ff */
[----:B------:R1:W-:Y:S01]  /*09c0*/  STS [UR8+0x34], R2 ;  /* 0x00003402ff007988 */ /* 0x0003e20008000808 */
[----:B------:R-:W-:Y:S05]  /*09d0*/  @P2 BRA `(.L_x_26) ;  /* 0x00000000001c2947 */ /* 0x000fea0003800000 */
[----:B-1----:R-:W1:Y:S02]  /*09e0*/  LDS R2, [UR8+0x34] ;  /* 0x00003408ff027984 */ /* 0x002e640008000800 */
[----:B-1----:R-:W-:-:S05]  /*09f0*/  LOP3.LUT R2, R2, 0x38, RZ, 0xb8, !PT ;  /* 0x0000003802027812 */ /* 0x002fca00078eb8ff */
[----:B------:R1:W-:Y:S02]  /*0a00*/  STS [UR8+0x34], R2 ;  /* 0x00003402ff007988 */ /* 0x0003e40008000808 */
.L_x_25:
[----:B------:R-:W-:Y:S05]  /*0a10*/  @P2 BRA `(.L_x_27) ;  /* 0x00000000001c2947 */ /* 0x000fea0003800000 */
[----:B-1-345:R-:W1:Y:S02]  /*0a20*/  LDS R2, [UR8+0x8] ;  /* 0x00000808ff027984 */ /* 0x03ae640008000800 */
[----:B-1----:R-:W-:-:S05]  /*0a30*/  LOP3.LUT R2, R2, 0x780, RZ, 0xb8, !PT ;  /* 0x0000078002027812 */ /* 0x002fca00078eb8ff */
[----:B------:R3:W-:Y:S02]  /*0a40*/  STS [UR8+0x8], R2 ;  /* 0x00000802ff007988 */ /* 0x0007e40008000808 */
.L_x_26:
[----:B------:R-:W-:Y:S05]  /*0a50*/  @P2 BRA `(.L_x_28) ;  /* 0x0000000000282947 */ /* 0x000fea0003800000 */
[----:B-1-3--:R-:W1:Y:S02]  /*0a60*/  LDS R2, [UR8+0x8] ;  /* 0x00000808ff027984 */ /* 0x00ae640008000800 */
[----:B-1----:R-:W-:-:S05]  /*0a70*/  LOP3.LUT R2, R2, 0x1800, RZ, 0xb8, !PT ;  /* 0x0000180002027812 */ /* 0x002fca00078eb8ff */
[----:B------:R1:W-:Y:S02]  /*0a80*/  STS [UR8+0x8], R2 ;  /* 0x00000802ff007988 */ /* 0x0003e40008000808 */
.L_x_27:
[----:B------:R-:W-:Y:S05]  /*0a90*/  @P2 BREAK B2 ;  /* 0x0000000000022942 */ /* 0x000fea0003800000 */
[----:B------:R-:W-:Y:S05]  /*0aa0*/  @P2 BRA `(.L_x_29) ;  /* 0x0000000000242947 */ /* 0x000fea0003800000 */
[----:B-1-345:R-:W1:Y:S01]  /*0ab0*/  LDS R2, [UR8+0x8] ;  /* 0x00000808ff027984 */ /* 0x03ae620008000800 */
[----:B------:R-:W-:-:S05]  /*0ac0*/  IMAD.MOV.U32 R3, RZ, RZ, 0x6000 ;  /* 0x00006000ff037424 */ /* 0x000fca00078e00ff */
[----:B-1----:R-:W-:-:S04]  /*0ad0*/  LOP3.LUT R2, R2, 0x2000, R3, 0xd8, !PT ;  /* 0x0000200002027812 */ /* 0x002fc800078ed803 */
[----:B------:R-:W-:-:S05]  /*0ae0*/  LOP3.LUT R2, R2, 0x400000, RZ, 0xb8, !PT ;  /* 0x0040000002027812 */ /* 0x000fca00078eb8ff */
[----:B------:R4:W-:Y:S02]  /*0af0*/  STS [UR8+0x8], R2 ;  /* 0x00000802ff007988 */ /* 0x0009e40008000808 */
.L_x_28:
[----:B------:R-:W-:Y:S05]  /*0b00*/  BSYNC B2 ;  /* 0x0000000000027941 */ /* 0x000fea0003800000 */
.L_x_24:
[----:B-1-34-:R-:W1:Y:S02]  /*0b10*/  @!P2 LDS R2, [UR8+0x8] ;  /* 0x00000808ff02a984 */ /* 0x01ae640008000800 */
[----:B-1----:R-:W-:-:S05]  /*0b20*/  @!P2 LOP3.LUT R2, R2, 0x8000, RZ, 0xb8, !PT ;  /* 0x000080000202a812 */ /* 0x002fca00078eb8ff */
[----:B------:R1:W-:Y:S02]  /*0b30*/  @!P2 STS [UR8+0x8], R2 ;  /* 0x00000802ff00a988 */ /* 0x0003e40008000808 */
.L_x_29:
[----:B------:R-:W-:Y:S05]  /*0b40*/  BSYNC B3 ;  /* 0x0000000000037941 */ /* 0x000fea0003800000 */
.L_x_23:
[----:B------:R-:W-:Y:S05]  /*0b50*/  WARPSYNC.ALL ;  /* 0x0000000000007948 */ /* 0x000fea0003800000 */
[----:B------:R-:W-:-:S04]  /*0b60*/  UIADD3 UR4, UR6, 0x80, URZ ;  /* 0x0000008006047890 */ /* 0x000fc8000fffe03f */
[----:B------:R-:W-:-:S04]  /*0b70*/  UIADD3 UR26, UP0, UR4, UR24, URZ ;  /* 0x00000018041a7290 */ /* 0x000fc8000ff1e03f */
[----:B------:R-:W-:Y:S01]  /*0b80*/  ULEA.HI.X.SX32 UR27, UR4, UR25, 0x1, UP0 ;  /* 0x00000019041b7291 */ /* 0x000fe200080f0e3f */
[----:B------:R-:W-:Y:S11]  /*0b90*/  @P0 BRA `(.L_x_30) ;  /* 0x0000000000300947 */ /* 0x000ff60003800000 */
[----:B-1-345:R-:W1:Y:S01]  /*0ba0*/  S2R R2, SR_LANEID ;  /* 0x0000000000027919 */ /* 0x03ae620000000000 */
[----:B------:R-:W-:Y:S05]  /*0bb0*/  WARPSYNC.ALL ;  /* 0x0000000000007948 */ /* 0x000fea0003800000 */
[----:B-1----:R-:W-:-:S05]  /*0bc0*/  IMAD.SHL.U32 R10, R2, 0x4, RZ ;  /* 0x00000004020a7824 */ /* 0x002fca00078e00ff */
[----:B------:R-:W1:Y:S01]  /*0bd0*/  LDS R9, [R10+UR8] ;  /* 0x000000080a097984 */ /* 0x000e620008000800 */
[----:B------:R-:W-:Y:S01]  /*0be0*/  IADD3 R2, P1, R10, UR26, RZ ;  /* 0x0000001a0a027c10 */ /* 0x000fe2000ff3e0ff */
[----:B------:R-:W-:-:S04]  /*0bf0*/  UMOV UR4, UR26 ;  /* 0x0000001a00047c82 */ /* 0x000fc80008000000 */
[----:B------:R-:W-:Y:S01]  /*0c00*/  IMAD.X R3, RZ, RZ, UR27, P1 ;  /* 0x0000001bff037e24 */ /* 0x000fe200088e06ff */
[----:B------:R-:W-:-:S04]  /*0c10*/  UMOV UR5, UR27 ;  /* 0x0000001b00057c82 */ /* 0x000fc80008000000 */
[----:B-1----:R1:W3:Y:S01]  /*0c20*/  ATOMG.E.EXCH.STRONG.GPU PT, RZ, [R2], R9 ;  /* 0x0000000902ff73a8 */ /* 0x0022e200041ee100 */
[----:B------:R-:W-:-:S04]  /*0c30*/  DEPBAR {5,4,3,2,1,0} ;  /* 0x0000003f0000791a */ /* 0x000fc80000000000 */
[----:B------:R1:W-:Y:S01]  /*0c40*/  UTMACCTL.IV [UR4] ;  /* 0x00000000040079b9 */ /* 0x0003e20008000000 */
[----:B------:R-:W-:Y:S01]  /*0c50*/  NOP ;  /* 0x0000000000007918 */ /* 0x000fe20000000000 */
.L_x_30:
[----:B------:R-:W-:Y:S05]  /*0c60*/  @P0 BRA `(.L_x_31) ;  /* 0x00000000000c0947 */ /* 0x000fea0003800000 */
[----:B------:R0:W-:Y:S01]  /*0c70*/  UTMACMDFLUSH ;  /* 0x00000000000079b7 */ /* 0x0001e20000000000 */
[----:B------:R-:W-:Y:S05]  /*0c80*/  @P0 BRA `(.L_x_31) ;  /* 0x0000000000040947 */ /* 0x000fea0003800000 */
[----:B------:R-:W-:-:S04]  /*0c90*/  DEPBAR.LE SB0, 0x0 ;  /* 0x000080000000791a */ /* 0x000fc80000000000 */
.L_x_31:
[----:B------:R-:W-:Y:S05]  /*0ca0*/  WARPSYNC.ALL ;  /* 0x0000000000007948 */ /* 0x000fea0003800000 */
[----:B---3--:R-:W-:Y:S06]  /*0cb0*/  BAR.SYNC.DEFER_BLOCKING 0x0 ;  /* 0x0000000000007b1d */ /* 0x008fec0000010000 */
[----:B------:R-:W-:Y:S02]  /*0cc0*/  BSSY B3, `(.L_x_32) ;  /* 0x000000b000037945 */ /* 0x000fe40003800000 */
[----:B------:R-:W-:Y:S06]  /*0cd0*/  BAR.SYNC.DEFER_BLOCKING 0x0 ;  /* 0x0000000000007b1d */ /* 0x000fec0000010000 */
[----:B------:R3:W-:Y:S01]  /*0ce0*/  @!P0 STS [R4], RZ ;  /* 0x000000ff04008388 */ /* 0x0007e20000000800 */
[----:B------:R-:W-:Y:S01]  /*0cf0*/  NOP ;  /* 0x0000000000007918 */ /* 0x000fe20000000000 */
[----:B------:R-:W-:Y:S05]  /*0d00*/  @P2 BRA `(.L_x_33) ;  /* 0x0000000000182947 */ /* 0x000fea0003800000 */
[----:B-1--45:R-:W1:Y:S01]  /*0d10*/  LDS R2, [UR8+0x8] ;  /* 0x00000808ff027984 */ /* 0x032e620008000800 */
[----:B------:R-:W4:Y:S01]  /*0d20*/  LDC.64 R10, c[0x0][0x220] ;  /* 0x00008800ff0a7b82 */ /* 0x000f220000000a00 */
[----:B------:R-:W-:Y:S02]  /*0d30*/  IMAD.MOV.U32 R3, RZ, RZ, 0x70 ;  /* 0x00000070ff037424 */ /* 0x000fe400078e00ff */
[----:B----4-:R4:W-:Y:S03]  /*0d40*/  STS.64 [UR8], R10 ;  /* 0x0000000aff007988 */ /* 0x0109e60008000a08 */
[----:B-1----:R-:W-:-:S05]  /*0d50*/  LOP3.LUT R2, R2, 0x10, R3, 0xd8, !PT ;  /* 0x0000001002027812 */ /* 0x002fca00078ed803 */
[----:B------:R4:W-:Y:S02]  /*0d60*/  STS [UR8+0x8], R2 ;  /* 0x00000802ff007988 */ /* 0x0009e40008000808 */
.L_x_33:
[----:B-1----:R-:W-:Y:S05]  /*0d70*/  BSYNC B3 ;  /* 0x0000000000037941 */ /* 0x002fea0003800000 */
.L_x_32:
[----:B------:R-:W-:Y:S04]  /*0d80*/  BSSY B3, `(.L_x_34) ;  /* 0x0000033000037945 */ /* 0x000fe80003800000 */
[----:B------:R-:W-:Y:S04]  /*0d90*/  BSSY B4, `(.L_x_35) ;  /* 0x000002e000047945 */ /* 0x000fe80003800000 */
[----:B------:R-:W-:Y:S05]  /*0da0*/  @P2 BRA `(.L_x_36) ;  /* 0x0000000000242947 */ /* 0x000fea0003800000 */
[----:B----45:R-:W1:Y:S01]  /*0db0*/  LDS R2, [UR8+0x34] ;  /* 0x00003408ff027984 */ /* 0x030e620008000800 */
[----:B------:R-:W-:-:S05]  /*0dc0*/  IMAD.MOV.U32 R3, RZ, RZ, 0x7f000000 ;  /* 0x7f000000ff037424 */ /* 0x000fca00078e00ff */
[----:B-1----:R-:W-:-:S05]  /*0dd0*/  LOP3.LUT R2, R2, 0xff000000, R3, 0xb8, !PT ;  /* 0xff00000002027812 */ /* 0x002fca00078eb803 */
[----:B------:R1:W-:Y:S01]  /*0de0*/  STS [UR8+0x34], R2 ;  /* 0x00003402ff007988 */ /* 0x0003e20008000808 */
[----:B------:R-:W-:Y:S05]  /*0df0*/  @P2 BRA `(.L_x_37) ;  /* 0x0000000000182947 */ /* 0x000fea0003800000 */
[----:B-1----:R-:W1:Y:S01]  /*0e00*/  LDS R2, [UR8+0x38] ;  /* 0x00003808ff027984 */ /* 0x002e620008000800 */
[----:B------:R-:W-:-:S05]  /*0e10*/  IMAD.MOV.U32 R3, RZ, RZ, 0x7f ;  /* 0x0000007fff037424 */ /* 0x000fca00078e00ff */
[----:B-1----:R-:W-:-:S05]  /*0e20*/  LOP3.LUT R2, R2, 0xff, R3, 0xb8, !PT ;  /* 0x000000ff02027812 */ /* 0x002fca00078eb803 */
[----:B------:R1:W-:Y:S02]  /*0e30*/  STS [UR8+0x38], R2 ;  /* 0x00003802ff007988 */ /* 0x0003e40008000808 */
.L_x_36:
[----:B------:R-:W-:Y:S05]  /*0e40*/  @P2 BRA `(.L_x_38) ;  /* 0x00000000000c2947 */ /* 0x000fea0003800000 */
[----:B------:R1:W-:Y:S02]  /*0e50*/  STS [UR8+0x20], R5 ;  /* 0x00002005ff007988 */ /* 0x0003e40008000808 */
.L_x_37:
[----:B------:R-:W-:Y:S05]  /*0e60*/  @P2 BRA `(.L_x_39) ;  /* 0x0000000000242947 */ /* 0x000fea0003800000 */
[----:B------:R1:W-:Y:S02]  /*0e70*/  STS [UR8+0x24], R6 ;  /* 0x00002406ff007988 */ /* 0x0003e40008000808 */
.L_x_38:
[----:B------:R-:W-:Y:S05]  /*0e80*/  @P2 BRA `(.L_x_40) ;  /* 0x00000000002c2947 */ /* 0x000fea0003800000 */
[----:B-1--45:R-:W1:Y:S01]  /*0e90*/  LDS R2, [UR8+0x1c] ;  /* 0x00001c08ff027984 */ /* 0x032e620008000800 */
[----:B------:R-:W4:Y:S02]  /*0ea0*/  LDC.64 R10, c[0x0][0x248] ;  /* 0x00009200ff0a7b82 */ /* 0x000f240000000a00 */
[--C-:B----4-:R-:W-:Y:S02]  /*0eb0*/  SHF.R.U32.HI R5, RZ, 0x4, R11.reuse ;  /* 0x00000004ff057819 */ /* 0x110fe4000001160b */
[----:B------:R-:W-:-:S05]  /*0ec0*/  SHF.R.U64 R3, R10, 0x4, R11 ;  /* 0x000000040a037819 */ /* 0x000fca000000120b */
[----:B------:R4:W-:Y:S01]  /*0ed0*/  STS [UR8+0xc], R3 ;  /* 0x00000c03ff007988 */ /* 0x0009e20008000808 */
[----:B-1----:R-:W-:-:S05]  /*0ee0*/  LOP3.LUT R2, R2, 0xf, R5, 0xb8, !PT ;  /* 0x0000000f02027812 */ /* 0x002fca00078eb805 */
[----:B------:R4:W-:Y:S02]  /*0ef0*/  STS [UR8+0x1c], R2 ;  /* 0x00001c02ff007988 */ /* 0x0009e40008000808 */
.L_x_39:
[----:B------:R-:W-:Y:S05]  /*0f00*/  @P2 BRA `(.L_x_41) ;  /* 0x00000000001c2947 */ /* 0x000fea0003800000 */
[----:B-1--45:R-:W1:Y:S02]  /*0f10*/  LDS R2, [UR8+0x34] ;  /* 0x00003408ff027984 */ /* 0x032e640008000800 */
[----:B-1----:R-:W-:-:S05]  /*0f20*/  LOP3.LUT R2, R2, 0x7, RZ, 0xb8, !PT ;  /* 0x0000000702027812 */ /* 0x002fca00078eb8ff */
[----:B------:R1:W-:Y:S02]  /*0f30*/  STS [UR8+0x34], R2 ;  /* 0x00003402ff007988 */ /* 0x0003e40008000808 */
.L_x_40:
[----:B------:R-:W-:Y:S05]  /*0f40*/  @P2 BRA `(.L_x_42) ;  /* 0x00000000001c2947 */ /* 0x000fea0003800000 */
[----:B-1--45:R-:W1:Y:S02]  /*0f50*/  LDS R2, [UR8+0x34] ;  /* 0x00003408ff027984 */ /* 0x032e640008000800 */
[----:B-1----:R-:W-:-:S05]  /*0f60*/  LOP3.LUT R2, R2, 0x38, RZ, 0xb8, !PT ;  /* 0x0000003802027812 */ /* 0x002fca00078eb8ff */
[----:B------:R1:W-:Y:S02]  /*0f70*/  STS [UR8+0x34], R2 ;  /* 0x00003402ff007988 */ /* 0x0003e40008000808 */
.L_x_41:
[----:B------:R-:W-:Y:S05]  /*0f80*/  @P2 BRA `(.L_x_43) ;  /* 0x00000000001c2947 */ /* 0x000fea0003800000 */
[----:B-1--45:R-:W1:Y:S02]  /*0f90*/  LDS R2, [UR8+0x8] ;  /* 0x00000808ff027984 */ /* 0x032e640008000800 */
[----:B-1----:R-:W-:-:S05]  /*0fa0*/  LOP3.LUT R2, R2, 0x780, RZ, 0xb8, !PT ;  /* 0x0000078002027812 */ /* 0x002fca00078eb8ff */
[----:B------:R1:W-:Y:S02]  /*0fb0*/  STS [UR8+0x8], R2 ;  /* 0x00000802ff007988 */ /* 0x0003e40008000808 */
.L_x_42:
[----:B------:R-:W-:Y:S05]  /*0fc0*/  @P2 BRA `(.L_x_44) ;  /* 0x0000000000282947 */ /* 0x000fea0003800000 */
[----:B-1--45:R-:W1:Y:S02]  /*0fd0*/  LDS R2, [UR8+0x8] ;  /* 0x00000808ff027984 */ /* 0x032e640008000800 */
[----:B-1----:R-:W-:-:S05]  /*0fe0*/  LOP3.LUT R2, R2, 0x1800, RZ, 0xb8, !PT ;  /* 0x0000180002027812 */ /* 0x002fca00078eb8ff */
[----:B------:R1:W-:Y:S02]  /*0ff0*/  STS [UR8+0x8], R2 ;  /* 0x00000802ff007988 */ /* 0x0003e40008000808 */
.L_x_43:
[----:B------:R-:W-:Y:S05]  /*1000*/  @P2 BREAK B4 ;  /* 0x0000000000042942 */ /* 0x000fea0003800000 */
[----:B------:R-:W-:Y:S05]  /*1010*/  @P2 BRA `(.L_x_45) ;  /* 0x0000000000242947 */ /* 0x000fea0003800000 */
[----:B-1--45:R-:W1:Y:S01]  /*1020*/  LDS R2, [UR8+0x8] ;  /* 0x00000808ff027984 */ /* 0x032e620008000800 */
[----:B------:R-:W-:-:S05]  /*1030*/  IMAD.MOV.U32 R3, RZ, RZ, 0x6000 ;  /* 0x00006000ff037424 */ /* 0x000fca00078e00ff */
[----:B-1----:R-:W-:-:S04]  /*1040*/  LOP3.LUT R2, R2, 0x6000, R3, 0xd8, !PT ;  /* 0x0000600002027812 */ /* 0x002fc800078ed803 */
[----:B------:R-:W-:-:S05]  /*1050*/  LOP3.LUT R2, R2, 0x400000, RZ, 0xb8, !PT ;  /* 0x0040000002027812 */ /* 0x000fca00078eb8ff */
[----:B------:R1:W-:Y:S02]  /*1060*/  STS [UR8+0x8], R2 ;  /* 0x00000802ff007988 */ /* 0x0003e40008000808 */
.L_x_44:
[----:B------:R-:W-:Y:S05]  /*1070*/  BSYNC B4 ;  /* 0x0000000000047941 */ /* 0x000fea0003800000 */
.L_x_35:
[----:B-1--45:R-:W1:Y:S02]  /*1080*/  @!P2 LDS R2, [UR8+0x8] ;  /* 0x00000808ff02a984 */ /* 0x032e640008000800 */
[----:B-1----:R-:W-:-:S05]  /*1090*/  @!P2 LOP3.LUT R2, R2, 0x8000, RZ, 0xb8, !PT ;  /* 0x000080000202a812 */ /* 0x002fca00078eb8ff */
[----:B------:R1:W-:Y:S02]  /*10a0*/  @!P2 STS [UR8+0x8], R2 ;  /* 0x00000802ff00a988 */ /* 0x0003e40008000808 */
.L_x_45:
[----:B------:R-:W-:Y:S05]  /*10b0*/  BSYNC B3 ;  /* 0x0000000000037941 */ /* 0x000fea0003800000 */
.L_x_34:
[----:B------:R-:W-:Y:S05]  /*10c0*/  WARPSYNC.ALL ;  /* 0x0000000000007948 */ /* 0x000fea0003800000 */
[----:B------:R-:W-:Y:S01]  /*10d0*/  UIADD3 UR6, UR6, 0x100, URZ ;  /* 0x0000010006067890 */ /* 0x000fe2000fffe03f */
[----:B------:R-:W-:Y:S02]  /*10e0*/  ISETP.GE.AND P1, PT, R12, 0x1, PT ;  /* 0x000000010c00780c */ /* 0x000fe40003f26270 */
[----:B------:R-:W-:Y:S02]  /*10f0*/  CS2R R88, SRZ ;  /* 0x0000000000587805 */ /* 0x000fe4000001ff00 */
[----:B------:R-:W-:Y:S01]  /*1100*/  CS2R R90, SRZ ;  /* 0x00000000005a7805 */ /* 0x000fe2000001ff00 */
[----:B------:R-:W-:Y:S01]  /*1110*/  UIADD3 UR24, UP0, UR6, UR24, URZ ;  /* 0x0000001806187290 */ /* 0x000fe2000ff1e03f */
[----:B------:R-:W-:-:S02]  /*1120*/  CS2R R92, SRZ ;  /* 0x00000000005c7805 */ /* 0x000fc4000001ff00 */
[----:B------:R-:W-:Y:S02]  /*1130*/  CS2R R94, SRZ ;  /* 0x00000000005e7805 */ /* 0x000fe4000001ff00 */
[----:B------:R-:W-:Y:S01]  /*1140*/  CS2R R96, SRZ ;  /* 0x0000000000607805 */ /* 0x000fe2000001ff00 */
[----:B------:R-:W-:Y:S01]  /*1150*/  ULEA.HI.X.SX32 UR25, UR6, UR25, 0x1, UP0 ;  /* 0x0000001906197291 */ /* 0x000fe200080f0e3f */
[----:B------:R-:W-:Y:S02]  /*1160*/  CS2R R98, SRZ ;  /* 0x0000000000627805 */ /* 0x000fe4000001ff00 */
[----:B------:R-:W-:Y:S02]  /*1170*/  CS2R R100, SRZ ;  /* 0x0000000000647805 */ /* 0x000fe4000001ff00 */
[----:B------:R-:W-:Y:S02]  /*1180*/  CS2R R102, SRZ ;  /* 0x0000000000667805 */ /* 0x000fe4000001ff00 */
[----:B------:R-:W-:-:S02]  /*1190*/  CS2R R104, SRZ ;  /* 0x0000000000687805 */ /* 0x000fc4000001ff00 */
[----:B------:R-:W-:Y:S02]  /*11a0*/  CS2R R106, SRZ ;  /* 0x00000000006a7805 */ /* 0x000fe4000001ff00 */
[----:B------:R-:W-:Y:S02]  /*11b0*/  CS2R R108, SRZ ;  /* 0x00000000006c7805 */ /* 0x000fe4000001ff00 */
        /* <DEDUP_REMOVED lines=38> */
[----:B------:R-:W-:Y:S01]  /*1420*/  CS2R R58, SRZ ;  /* 0x00000000003a7805 */ /* 0x000fe2000001ff00 */
[----:B------:R-:W-:Y:S01]  /*1430*/  IMAD.MOV.U32 R60, RZ, RZ, RZ ;  /* 0x000000ffff3c7224 */ /* 0x000fe200078e00ff */
[----:B------:R-:W-:Y:S06]  /*1440*/  @P0 BRA `(.L_x_46) ;  /* 0x0000000000300947 */ /* 0x000fec0003800000 */
[----:B-1--45:R-:W2:Y:S01]  /*1450*/  S2R R2, SR_LANEID ;  /* 0x0000000000027919 */ /* 0x032ea20000000000 */
[----:B------:R-:W-:Y:S05]  /*1460*/  WARPSYNC.ALL ;  /* 0x0000000000007948 */ /* 0x000fea0003800000 */
[----:B--23--:R-:W-:-:S05]  /*1470*/  IMAD.SHL.U32 R4, R2, 0x4, RZ ;  /* 0x0000000402047824 */ /* 0x00cfca00078e00ff */
        /* <DEDUP_REMOVED lines=9> */
.L_x_46:
[----:B------:R-:W-:Y:S05]  /*1510*/  @P0 BRA `(.L_x_47) ;  /* 0x00000000000c0947 */ /* 0x000fea0003800000 */
[----:B------:R0:W-:Y:S01]  /*1520*/  UTMACMDFLUSH ;  /* 0x00000000000079b7 */ /* 0x0001e20000000000 */
[----:B------:R-:W-:Y:S05]  /*1530*/  @P0 BRA `(.L_x_47) ;  /* 0x0000000000040947 */ /* 0x000fea0003800000 */
[----:B------:R-:W-:-:S04]  /*1540*/  DEPBAR.LE SB0, 0x0 ;  /* 0x000080000000791a */ /* 0x000fc80000000000 */
.L_x_47:
[----:B------:R-:W-:Y:S05]  /*1550*/  WARPSYNC.ALL ;  /* 0x0000000000007948 */ /* 0x000fea0003800000 */
[----:B--2---:R-:W-:Y:S01]  /*1560*/  BAR.SYNC.DEFER_BLOCKING 0x0 ;  /* 0x0000000000007b1d */ /* 0x004fe20000010000 */
[----:B------:R-:W-:Y:S01]  /*1570*/  USHF.L.U32 UR11, UR31, 0x7, URZ ;  /* 0x000000071f0b7899 */ /* 0x000fe2000800063f */
[----:B------:R-:W-:Y:S01]  /*1580*/  IMAD.MOV.U32 R61, RZ, RZ, RZ ;  /* 0x000000ffff3d7224 */ /* 0x000fe200078e00ff */
[----:B------:R-:W-:Y:S01]  /*1590*/  USHF.L.U32 UR15, UR30, 0x7, URZ ;  /* 0x000000071e0f7899 */ /* 0x000fe2000800063f */
[----:B------:R-:W-:Y:S02]  /*15a0*/  CS2R R62, SRZ ;  /* 0x00000000003e7805 */ /* 0x000fe4000001ff00 */
[----:B------:R-:W-:Y:S01]  /*15b0*/  CS2R R64, SRZ ;  /* 0x0000000000407805 */ /* 0x000fe2000001ff00 */
[----:B------:R-:W-:Y:S01]  /*15c0*/  VOTEU.ALL UP0, P2 ;  /* 0x00000000003f7886 */ /* 0x000fe20001000000 */
[----:B-1----:R-:W-:Y:S01]  /*15d0*/  UMOV UR4, 0x1 ;  /* 0x0000000100047882 */ /* 0x002fe20000000000 */
[----:B------:R-:W-:-:S02]  /*15e0*/  CS2R R66, SRZ ;  /* 0x0000000000427805 */ /* 0x000fc4000001ff00 */
[----:B------:R-:W-:Y:S02]  /*15f0*/  CS2R R68, SRZ ;  /* 0x0000000000447805 */ /* 0x000fe4000001ff00 */
[----:B------:R-:W-:Y:S01]  /*1600*/  CS2R R70, SRZ ;  /* 0x0000000000467805 */ /* 0x000fe2000001ff00 */
[----:B------:R-:W-:-:S04]  /*1610*/  @!UP0 UIADD3 UR4, -UR4, 0x100000, URZ ;  /* 0x0010000004048890 */ /* 0x000fc8000fffe13f */
[----:B------:R-:W-:Y:S02]  /*1620*/  @!UP0 USHF.L.U32 UR5, UR4, 0xb, URZ ;  /* 0x0000000b04058899 */ /* 0x000fe4000800063f */
[----:B------:R-:W-:Y:S01]  /*1630*/  @!UP0 USHF.L.U32 UR4, UR4, 0x1, URZ ;  /* 0x0000000104048899 */ /* 0x000fe2000800063f */
[----:B------:R-:W-:Y:S01]  /*1640*/  CS2R R72, SRZ ;  /* 0x0000000000487805 */ /* 0x000fe2000001ff00 */
[----:B------:R-:W-:Y:S01]  /*1650*/  VOTEU.ALL UP0, P2 ;  /* 0x00000000003f7886 */ /* 0x000fe20001000000 */
[----:B------:R-:W-:Y:S02]  /*1660*/  CS2R R74, SRZ ;  /* 0x00000000004a7805 */ /* 0x000fe4000001ff00 */
[----:B------:R-:W-:Y:S02]  /*1670*/  CS2R R76, SRZ ;  /* 0x00000000004c7805 */ /* 0x000fe4000001ff00 */
[----:B------:R-:W-:Y:S02]  /*1680*/  CS2R R78, SRZ ;  /* 0x00000000004e7805 */ /* 0x000fe4000001ff00 */
[----:B------:R-:W-:-:S02]  /*1690*/  CS2R R80, SRZ ;  /* 0x0000000000507805 */ /* 0x000fc4000001ff00 */
[----:B------:R-:W-:Y:S02]  /*16a0*/  CS2R R82, SRZ ;  /* 0x0000000000527805 */ /* 0x000fe4000001ff00 */
[----:B------:R-:W-:Y:S02]  /*16b0*/  CS2R R84, SRZ ;  /* 0x0000000000547805 */ /* 0x000fe4000001ff00 */
[----:B------:R-:W-:Y:S01]  /*16c0*/  CS2R R86, SRZ ;  /* 0x0000000000567805 */ /* 0x000fe2000001ff00 */
[----:B------:R-:W1:Y:S02]  /*16d0*/  FENCE.VIEW.ASYNC.S ;  /* 0x00000000000073c6 */ /* 0x000e640000000000 */
[----:B-1----:R1:W2:Y:S01]  /*16e0*/  @!UP0 SYNCS.EXCH.64 URZ, [UR8+0x2000], UR4 ;  /* 0x00200004083f85b2 */ /* 0x0022a20008000100 */
[----:B------:R-:W-:Y:S05]  /*16f0*/  @!P1 BRA `(.L_x_48) ;  /* 0x0000000400d49947 */ /* 0x000fea0003800000 */
[----:B-1----:R-:W-:Y:S01]  /*1700*/  UIADD3 UR5, UR8, 0x1000, URZ ;  /* 0x0000100008057890 */ /* 0x002fe2000fffe03f */
[----:B------:R-:W-:Y:S01]  /*1710*/  CS2R R88, SRZ ;  /* 0x0000000000587805 */ /* 0x000fe2000001ff00 */
[----:B------:R-:W-:Y:S01]  /*1720*/  USHF.R.U32.HI UR4, URZ, 0x4, UR8 ;  /* 0x000000043f047899 */ /* 0x000fe20008011608 */
[----:B------:R-:W-:Y:S01]  /*1730*/  CS2R R90, SRZ ;  /* 0x00000000005a7805 */ /* 0x000fe2000001ff00 */
[----:B------:R-:W-:Y:S01]  /*1740*/  USHF.R.U32.HI UR5, URZ, 0x4, UR5 ;  /* 0x000000043f057899 */ /* 0x000fe20008011605 */
[----:B------:R-:W-:Y:S01]  /*1750*/  CS2R R92, SRZ ;  /* 0x00000000005c7805 */ /* 0x000fe2000001ff00 */
[----:B------:R-:W-:Y:S01]  /*1760*/  USGXT.U32 UR4, UR4, 0xe ;  /* 0x0000000e0404789a */ /* 0x000fe20008000000 */
        /* <DEDUP_REMOVED lines=58> */
[----:B------:R-:W-:Y:S01]  /*1b10*/  CS2R R82, SRZ ;  /* 0x0000000000527805 */ /* 0x000fe2000001ff00 */
[----:B------:R-:W-:Y:S01]  /*1b20*/  USGXT.U32 UR22, UR5, 0xe ;  /* 0x0000000e0516789a */ /* 0x000fe20008000000 */
[----:B------:R-:W-:Y:S02]  /*1b30*/  CS2R R84, SRZ ;  /* 0x0000000000547805 */ /* 0x000fe4000001ff00 */
[----:B------:R-:W-:Y:S01]  /*1b40*/  CS2R R86, SRZ ;  /* 0x0000000000567805 */ /* 0x000fe2000001ff00 */
[----:B------:R-:W-:Y:S01]  /*1b50*/  UMOV UR16, 0xffffff80 ;  /* 0xffffff8000107882 */ /* 0x000fe20000000000 */
[----:B------:R-:W-:Y:S01]  /*1b60*/  UMOV UR17, 0x3fffffef ;  /* 0x3fffffef00117882 */ /* 0x000fe20000000000 */
[----:B------:R-:W-:Y:S01]  /*1b70*/  UMOV UR5, URZ ;  /* 0x0000003f00057c82 */ /* 0x000fe20008000000 */
[----:B------:R-:W-:Y:S01]  /*1b80*/  UMOV UR10, URZ ;  /* 0x0000003f000a7c82 */ /* 0x000fe20008000000 */
[----:B------:R-:W-:Y:S01]  /*1b90*/  UIADD3.64 UR16, UR4, -UR16, URZ ;  /* 0x8000001004107297 */ /* 0x000fe2000fffe03f */
[----:B------:R-:W-:-:S11]  /*1ba0*/  UMOV UR23, 0xc0000010 ;  /* 0xc000001000177882 */ /* 0x000fd60000000000 */
.L_x_50:
[----:B--2---:R-:W-:Y:S01]  /*1bb0*/  BAR.SYNC.DEFER_BLOCKING 0x0 ;  /* 0x0000000000007b1d */ /* 0x004fe20000010000 */
[----:B----45:R-:W-:Y:S01]  /*1bc0*/  @!P2 IMAD.MOV.U32 R2, RZ, RZ, 0x2000 ;  /* 0x00002000ff02a424 */ /* 0x030fe200078e00ff */
[----:B------:R-:W-:Y:S02]  /*1bd0*/  ELECT P0, URZ, PT ;  /* 0x00000000003f782f */ /* 0x000fe40003800000 */
[----:B------:R-:W-:Y:S02]  /*1be0*/  ELECT P1, URZ, PT ;  /* 0x00000000003f782f */ /* 0x000fe40003820000 */
[C---:B------:R-:W-:Y:S01]  /*1bf0*/  ISETP.LT.U32.AND P0, PT, R7.reuse, 0x20, P0 ;  /* 0x000000200700780c */ /* 0x040fe20000701070 */
[----:B------:R-:W-:Y:S01]  /*1c00*/  UMOV UR14, UR10 ;  /* 0x0000000a000e7c82 */ /* 0x000fe20008000000 */
[----:B------:R-:W-:Y:S01]  /*1c10*/  ISETP.LT.U32.AND P1, PT, R7, 0x20, P1 ;  /* 0x000000200700780c */ /* 0x000fe20000f21070 */
[----:B------:R-:W-:Y:S01]  /*1c20*/  UMOV UR20, UR4 ;  /* 0x0000000400147c82 */ /* 0x000fe20008000000 */
[----:B------:R-:W-:-:S09]  /*1c30*/  UMOV UR21, 0xc0000010 ;  /* 0xc000001000157882 */ /* 0x000fd20000000000 */
[----:B------:R-:W-:Y:S01]  /*1c40*/  VOTEU.ANY UP0, P0 ;  /* 0x00000000003f7886 */ /* 0x000fe20000000100 */
[----:B------:R-:W-:Y:S01]  /*1c50*/  VOTEU.ANY UP2, P0 ;  /* 0x00000000003f7886 */ /* 0x000fe20000040100 */
[----:B------:R-:W-:Y:S01]  /*1c60*/  VOTEU.ANY UP1, P1 ;  /* 0x00000000003f7886 */ /* 0x000fe20000820100 */
[----:B------:R-:W-:Y:S01]  /*1c70*/  VOTEU.ANY UP3, P1 ;  /* 0x00000000003f7886 */ /* 0x000fe20000860100 */
[----:B------:R1:W-:Y:S01]  /*1c80*/  @!P2 SYNCS.ARRIVE.TRANS64 RZ, [UR8+0x2000], R2 ;  /* 0x00200002ffffa9a7 */ /* 0x0003e20008000008 */
[----:B------:R2:W-:Y:S06]  /*1c90*/  MEMBAR.ALL.CTA ;  /* 0x0000000000007992 */ /* 0x0005ec0000008000 */
[----:B--2---:R-:W2:Y:S01]  /*1ca0*/  FENCE.VIEW.ASYNC.S ;  /* 0x00000000000073c6 */ /* 0x004ea20000000000 */
[----:B------:R-:W-:Y:S01]  /*1cb0*/  @UP0 UIADD3 UR9, UR8, 0x2000, URZ ;  /* 0x0000200008090890 */ /* 0x000fe2000fffe03f */
[----:B------:R-:W-:Y:S01]  /*1cc0*/  @UP0 UMOV UR6, UR28 ;  /* 0x0000001c00060c82 */ /* 0x000fe20008000000 */
[----:B------:R-:W-:Y:S01]  /*1cd0*/  @UP0 UMOV UR7, UR29 ;  /* 0x0000001d00070c82 */ /* 0x000fe20008000000 */
[----:B------:R-:W-:-:S02]  /*1ce0*/  @UP1 UIADD3 UR12, UR8, 0x1000, URZ ;  /* 0x00001000080c1890 */ /* 0x000fc4000fffe03f */
[----:B------:R-:W-:Y:S01]  /*1cf0*/  @UP1 UIADD3 UR13, UR8, 0x2000, URZ ;  /* 0x00002000080d1890 */ /* 0x000fe2000fffe03f */
[----:B-1----:R-:W-:Y:S01]  /*1d00*/  SHF.L.U32 R2, R8, 0x1f, RZ ;  /* 0x0000001f08027819 */ /* 0x002fe200000006ff */
[----:B------:R-:W-:Y:S01]  /*1d10*/  @UP1 UMOV UR18, UR26 ;  /* 0x0000001a00121c82 */ /* 0x000fe20008000000 */
[----:B------:R-:W-:Y:S01]  /*1d20*/  @UP1 UMOV UR19, UR27 ;  /* 0x0000001b00131c82 */ /* 0x000fe20008000000 */
[----:B--2---:R-:W-:Y:S06]  /*1d30*/  BAR.SYNC.DEFER_BLOCKING 0x0 ;  /* 0x0000000000007b1d */ /* 0x004fec0000010000 */
[----:B------:R1:W-:Y:S02]  /*1d40*/  @UP2 UTMALDG.2D [UR8], [UR6] ;  /* 0x00000008060025b4 */ /* 0x0003e40008008000 */
[----:B------:R-:W-:Y:S06]  /*1d50*/  BAR.SYNC.DEFER_BLOCKING 0x0 ;  /* 0x0000000000007b1d */ /* 0x000fec0000010000 */
[----:B------:R1:W-:Y:S02]  /*1d60*/  @UP3 UTMALDG.2D [UR12], [UR18] ;  /* 0x0000000c120035b4 */ /* 0x0003e40008008000 */
[----:B------:R-:W-:Y:S06]  /*1d70*/  BAR.SYNC.DEFER_BLOCKING 0x0 ;  /* 0x0000000000007b1d */ /* 0x000fec0000010000 */
[----:B------:R-:W2:Y:S02]  /*1d80*/  SYNCS.PHASECHK.TRANS64.TRYWAIT P0, [UR8+0x2000], R2 ;  /* 0x00200002ff0075a7 */ /* 0x000ea40008000148 */
[----:B-12---:R-:W-:Y:S05]  /*1d90*/  @!P0 BRA `(.L_x_49) ;  /* 0x0000000800b88947 */ /* 0x006fea0003800000 */
.L_x_51:
[----:B------:R-:W1:Y:S01]  /*1da0*/  LDC R2, c[0x0][0x230] ;  /* 0x00008c00ff027b82 */ /* 0x000e620000000800 */
[----:B------:R-:W-:Y:S01]  /*1db0*/  UIADD3 UR10, UR10, 0x20, URZ ;  /* 0x000000200a0a7890 */ /* 0x000fe2000fffe03f */
[----:B------:R-:W-:Y:S02]  /*1dc0*/  WARPGROUP.DEPBAR.LE gsb0, 0x0 ;  /* 0x00008000000079c5 */ /* 0x000fe40000010000 */
[----:B------:R-:W-:Y:S01]  /*1dd0*/  WARPGROUP.ARRIVE ;  /* 0x00000000000079c5 */ /* 0x000fe20000000000 */
[----:B------:R-:W-:Y:S01]  /*1de0*/  UMOV UR18, UR22 ;  /* 0x0000001600127c82 */ /* 0x000fe20008000000 */
[----:B------:R-:W-:Y:S01]  /*1df0*/  UMOV UR19, UR23 ;  /* 0x0000001700137c82 */ /* 0x000fe20008000000 */
[----:B------:R-:W-:-:S03]  /*1e00*/  LOP3.LUT R8, R8, 0x1, RZ, 0x3c, !PT ;  /* 0x0000000108087812 */ /* 0x000fc600078e3cff */
[----:B------:R-:W-:-:S12]  /*1e10*/  QGMMA.64x128x32.F32.E4M3.E4M3 R88, gdesc[UR20], R88 ;  /* 0x01e00000145879f3 */ /* 0x000fd80008700858 */
[----:B------:R-:W-:Y:S01]  /*1e20*/  QGMMA.64x128x32.F32.E4M3.E4M3 R24, gdesc[UR16], R24, gsb0 ;  /* 0x01e00000101879f3 */ /* 0x000fe20008000818 */
[----:B-1----:R-:W-:-:S13]  /*1e30*/  ISETP.LE.AND P0, PT, R2, UR10, PT ;  /* 0x0000000a02007c0c */ /* 0x002fda000bf03270 */
[----:B------:R-:W-:Y:S05]  /*1e40*/  @!P0 BRA `(.L_x_50) ;  /* 0xfffffffc00588947 */ /* 0x000fea000383ffff */
.L_x_48:
[----:B------:R-:W-:Y:S02]  /*1e50*/  WARPGROUP.DEPBAR.LE gsb0, 0x0 ;  /* 0x00008000000079c5 */ /* 0x000fe40000010000 */
[----:B--2---:R-:W-:Y:S01]  /*1e60*/  BAR.SYNC.DEFER_BLOCKING 0x0 ;  /* 0x0000000000007b1d */ /* 0x004fe20000010000 */
[C---:B----45:R-:W-:Y:S01]  /*1e70*/  IMAD.SHL.U32 R2, R0.reuse, 0x40, RZ ;  /* 0x0000004000027824 */ /* 0x070fe200078e00ff */
[C---:B------:R-:W-:Y:S01]  /*1e80*/  LOP3.LUT R3, R0.reuse, 0x1c, RZ, 0xc0, !PT ;  /* 0x0000001c00037812 */ /* 0x040fe200078ec0ff */
[----:B---3--:R-:W-:Y:S01]  /*1e90*/  IMAD.SHL.U32 R4, R0, 0x2, RZ ;  /* 0x0000000200047824 */ /* 0x008fe200078e00ff */
[----:B------:R-:W-:Y:S02]  /*1ea0*/  ELECT P0, URZ, PT ;  /* 0x00000000003f782f */ /* 0x000fe40003800000 */
[----:B------:R-:W-:Y:S01]  /*1eb0*/  F2FP.SATFINITE.E4M3.F32.PACK_AB_MERGE_C R88, R89, R88, RZ ;  /* 0x000000585958723e */ /* 0x000fe200048070ff */
[----:B------:R-:W-:Y:S01]  /*1ec0*/  UMOV UR9, UR15 ;  /* 0x0000000f00097c82 */ /* 0x000fe20008000000 */
[----:B------:R-:W-:Y:S01]  /*1ed0*/  LOP3.LUT R2, R2, 0x1800, RZ, 0xc0, !PT ;  /* 0x0000180002027812 */ /* 0x000fe200078ec0ff */
[----:B------:R-:W-:Y:S01]  /*1ee0*/  UMOV UR10, UR11 ;  /* 0x0000000b000a7c82 */ /* 0x000fe20008000000 */
[----:B------:R-:W-:-:S02]  /*1ef0*/  LOP3.LUT R4, R4, 0x6, RZ, 0xc0, !PT ;  /* 0x0000000604047812 */ /* 0x000fc400078ec0ff */
[----:B------:R-:W-:Y:S01]  /*1f00*/  F2FP.SATFINITE.E4M3.F32.PACK_AB_MERGE_C R90, R91, R90, RZ ;  /* 0x0000005a5b5a723e */ /* 0x000fe200048070ff */
[----:B------:R-:W-:Y:S01]  /*1f10*/  IMAD R2, R3, 0x20, R2 ;  /* 0x0000002003027824 */ /* 0x000fe200078e0202 */
[----:B------:R-:W-:Y:S01]  /*1f20*/  F2FP.SATFINITE.E4M3.F32.PACK_AB_MERGE_C R92, R93, R92, RZ ;  /* 0x0000005c5d5c723e */ /* 0x000fe200048070ff */
[----:B------:R-:W-:Y:S01]  /*1f30*/  IMAD R3, R3, 0x4, R4 ;  /* 0x0000000403037824 */ /* 0x000fe200078e0204 */
[----:B------:R-:W-:Y:S02]  /*1f40*/  F2FP.SATFINITE.E4M3.F32.PACK_AB_MERGE_C R94, R95, R94, RZ ;  /* 0x0000005e5f5e723e */ /* 0x000fe400048070ff */
[----:B------:R-:W-:Y:S01]  /*1f50*/  F2FP.SATFINITE.E4M3.F32.PACK_AB_MERGE_C R24, R25, R24, RZ ;  /* 0x000000181918723e */ /* 0x000fe200048070ff */
[----:B------:R-:W-:Y:S01]  /*1f60*/  IMAD.IADD R3, R2, 0x1, R3 ;  /* 0x0000000102037824 */ /* 0x000fe200078e0203 */
[----:B------:R-:W-:Y:S02]  /*1f70*/  F2FP.SATFINITE.E4M3.F32.PACK_AB_MERGE_C R26, R27, R26, RZ ;  /* 0x0000001a1b1a723e */ /* 0x000fe400048070ff */
[----:B------:R-:W-:-:S02]  /*1f80*/  F2FP.SATFINITE.E4M3.F32.PACK_AB_MERGE_C R28, R29, R28, RZ ;  /* 0x0000001c1d1c723e */ /* 0x000fc400048070ff */
[----:B------:R-:W-:Y:S01]  /*1f90*/  F2FP.SATFINITE.E4M3.F32.PACK_AB_MERGE_C R30, R31, R30, RZ ;  /* 0x0000001e1f1e723e */ /* 0x000fe200048070ff */
[----:B------:R-:W2:Y:S02]  /*1fa0*/  @!P2 SYNCS.CCTL.IV [UR8+0x2000] ;  /* 0x00200000ff00a9b1 */ /* 0x000ea40008000008 */
[----:B--2---:R-:W-:Y:S01]  /*1fb0*/  BAR.SYNC.DEFER_BLOCKING 0x0 ;  /* 0x0000000000007b1d */ /* 0x004fe20000010000 */
[----:B------:R-:W-:Y:S02]  /*1fc0*/  F2FP.SATFINITE.E4M3.F32.PACK_AB_MERGE_C R96, R97, R96, RZ ;  /* 0x000000606160723e */ /* 0x000fe400048070ff */
[----:B------:R-:W-:Y:S02]  /*1fd0*/  F2FP.SATFINITE.E4M3.F32.PACK_AB_MERGE_C R98, R99, R98, RZ ;  /* 0x000000626362723e */ /* 0x000fe400048070ff */
[----:B------:R-:W-:Y:S02]  /*1fe0*/  F2FP.SATFINITE.E4M3.F32.PACK_AB_MERGE_C R100, R101, R100, RZ ;  /* 0x000000646564723e */ /* 0x000fe400048070ff */
[----:B------:R-:W-:-:S02]  /*1ff0*/  F2FP.SATFINITE.E4M3.F32.PACK_AB_MERGE_C R102, R103, R102, RZ ;  /* 0x000000666766723e */ /* 0x000fc400048070ff */
[----:B------:R-:W-:Y:S02]  /*2000*/  F2FP.SATFINITE.E4M3.F32.PACK_AB_MERGE_C R32, R33, R32, RZ ;  /* 0x000000202120723e */ /* 0x000fe400048070ff */
[----:B------:R-:W-:Y:S02]  /*2010*/  F2FP.SATFINITE.E4M3.F32.PACK_AB_MERGE_C R34, R35, R34, RZ ;  /* 0x000000222322723e */ /* 0x000fe400048070ff */
[----:B------:R-:W-:Y:S02]  /*2020*/  F2FP.SATFINITE.E4M3.F32.PACK_AB_MERGE_C R36, R37, R36, RZ ;  /* 0x000000242524723e */ /* 0x000fe400048070ff */
[----:B------:R-:W-:Y:S02]  /*2030*/  F2FP.SATFINITE.E4M3.F32.PACK_AB_MERGE_C R38, R39, R38, RZ ;  /* 0x000000262726723e */ /* 0x000fe400048070ff */
[----:B------:R-:W-:Y:S02]  /*2040*/  ISETP.LT.U32.AND P0, PT, R7, 0x20, P0 ;  /* 0x000000200700780c */ /* 0x000fe40000701070 */
[----:B------:R-:W-:-:S02]  /*2050*/  LOP3.LUT R5, R3, 0x10, RZ, 0x3c, !PT ;  /* 0x0000001003057812 */ /* 0x000fc400078e3cff */
[----:B------:R-:W-:Y:S02]  /*2060*/  F2FP.SATFINITE.E4M3.F32.PACK_AB_MERGE_C R104, R105, R104, RZ ;  /* 0x000000686968723e */ /* 0x000fe400048070ff */
[----:B------:R-:W-:Y:S01]  /*2070*/  F2FP.SATFINITE.E4M3.F32.PACK_AB_MERGE_C R106, R107, R106, RZ ;  /* 0x0000006a6b6a723e */ /* 0x000fe200048070ff */
[----:B------:R-:W-:Y:S01]  /*2080*/  STS.U16 [R3+UR8], R88 ;  /* 0x0000005803007988 */ /* 0x000fe20008000408 */
[----:B------:R-:W-:Y:S02]  /*2090*/  F2FP.SATFINITE.E4M3.F32.PACK_AB_MERGE_C R108, R109, R108, RZ ;  /* 0x0000006c6d6c723e */ /* 0x000fe400048070ff */
[----:B------:R-:W-:Y:S01]  /*20a0*/  F2FP.SATFINITE.E4M3.F32.PACK_AB_MERGE_C R110, R111, R110, RZ ;  /* 0x0000006e6f6e723e */ /* 0x000fe200048070ff */
[----:B------:R-:W-:Y:S01]  /*20b0*/  STS.U16 [R3+UR8+0x400], R90 ;  /* 0x0004005a03007988 */ /* 0x000fe20008000408 */
[----:B------:R-:W-:Y:S01]  /*20c0*/  F2FP.SATFINITE.E4M3.F32.PACK_AB_MERGE_C R40, R41, R40, RZ ;  /* 0x000000282928723e */ /* 0x000fe200048070ff */
[----:B------:R-:W-:Y:S01]  /*20d0*/  VOTEU.ANY UP0, P0 ;  /* 0x00000000003f7886 */ /* 0x000fe20000000100 */
[----:B------:R-:W-:Y:S01]  /*20e0*/  F2FP.SATFINITE.E4M3.F32.PACK_AB_MERGE_C R42, R43, R42, RZ ;  /* 0x0000002a2b2a723e */ /* 0x000fe200048070ff */
[----:B------:R-:W-:Y:S01]  /*20f0*/  STS.U16 [R3+UR8+0x8], R92 ;  /* 0x0000085c03007988 */ /* 0x000fe20008000408 */
[----:B------:R-:W-:Y:S01]  /*2100*/  F2FP.SATFINITE.E4M3.F32.PACK_AB_MERGE_C R44, R45, R44, RZ ;  /* 0x0000002c2d2c723e */ /* 0x000fe200048070ff */
[----:B------:R-:W-:Y:S01]  /*2110*/  VOTEU.ANY UP1, P0 ;  /* 0x00000000003f7886 */ /* 0x000fe20000020100 */
[----:B------:R-:W-:Y:S01]  /*2120*/  F2FP.SATFINITE.E4M3.F32.PACK_AB_MERGE_C R46, R47, R46, RZ ;  /* 0x0000002e2f2e723e */ /* 0x000fe200048070ff */
[----:B------:R-:W-:Y:S01]  /*2130*/  STS.U16 [R3+UR8+0x408], R94 ;  /* 0x0004085e03007988 */ /* 0x000fe20008000408 */
[----:B------:R-:W-:Y:S01]  /*2140*/  LOP3.LUT R7, R3, 0x20, RZ, 0x3c, !PT ;  /* 0x0000002003077812 */ /* 0x000fe200078e3cff */
[----:B-1----:R-:W-:Y:S01]  /*2150*/  @UP0 UMOV UR4, UR24 ;  /* 0x0000001800040c82 */ /* 0x002fe20008000000 */
[----:B------:R-:W-:Y:S01]  /*2160*/  F2FP.SATFINITE.E4M3.F32.PACK_AB_MERGE_C R112, R113, R112, RZ ;  /* 0x000000707170723e */ /* 0x000fe200048070ff */
[----:B------:R-:W-:Y:S01]  /*2170*/  STS.U16 [R3+UR8+0x2000], R24 ;  /* 0x0020001803007988 */ /* 0x000fe20008000408 */
[----:B------:R-:W-:Y:S01]  /*2180*/  F2FP.SATFINITE.E4M3.F32.PACK_AB_MERGE_C R114, R115, R114, RZ ;  /* 0x000000727372723e */ /* 0x000fe200048070ff */
[----:B------:R-:W-:Y:S01]  /*2190*/  @UP0 UMOV UR5, UR25 ;  /* 0x0000001900050c82 */ /* 0x000fe20008000000 */
[----:B------:R-:W-:Y:S01]  /*21a0*/  F2FP.SATFINITE.E4M3.F32.PACK_AB_MERGE_C R116, R117, R116, RZ ;  /* 0x000000747574723e */ /* 0x000fe200048070ff */
[----:B------:R-:W-:Y:S01]  /*21b0*/  STS.U16 [R3+UR8+0x2400], R26 ;  /* 0x0024001a03007988 */ /* 0x000fe20008000408 */
[----:B------:R-:W-:-:S02]  /*21c0*/  F2FP.SATFINITE.E4M3.F32.PACK_AB_MERGE_C R118, R119, R118, RZ ;  /* 0x000000767776723e */ /* 0x000fc400048070ff */
[----:B------:R-:W-:Y:S01]  /*21d0*/  F2FP.SATFINITE.E4M3.F32.PACK_AB_MERGE_C R48, R49, R48, RZ ;  /* 0x000000303130723e */ /* 0x000fe200048070ff */
[----:B------:R-:W-:Y:S01]  /*21e0*/  STS.U16 [R3+UR8+0x2008], R28 ;  /* 0x0020081c03007988 */ /* 0x000fe20008000408 */
[----:B------:R-:W-:Y:S02]  /*21f0*/  F2FP.SATFINITE.E4M3.F32.PACK_AB_MERGE_C R50, R51, R50, RZ ;  /* 0x000000323332723e */ /* 0x000fe400048070ff */
[----:B------:R-:W-:Y:S01]  /*2200*/  F2FP.SATFINITE.E4M3.F32.PACK_AB_MERGE_C R52, R53, R52, RZ ;  /* 0x000000343534723e */ /* 0x000fe200048070ff */
[----:B------:R-:W-:Y:S01]  /*2210*/  STS.U16 [R3+UR8+0x2408], R30 ;  /* 0x0024081e03007988 */ /* 0x000fe20008000408 */
[----:B------:R-:W-:Y:S02]  /*2220*/  F2FP.SATFINITE.E4M3.F32.PACK_AB_MERGE_C R54, R55, R54, RZ ;  /* 0x000000363736723e */ /* 0x000fe400048070ff */
[----:B------:R-:W-:Y:S01]  /*2230*/  LOP3.LUT R9, R3, 0x30, RZ, 0x3c, !PT ;  /* 0x0000003003097812 */ /* 0x000fe200078e3cff */
[----:B------:R-:W-:Y:S01]  /*2240*/  STS.U16 [R5+UR8], R96 ;  /* 0x0000006005007988 */ /* 0x000fe20008000408 */
[----:B------:R-:W-:-:S02]  /*2250*/  F2FP.SATFINITE.E4M3.F32.PACK_AB_MERGE_C R120, R121, R120, RZ ;  /* 0x000000787978723e */ /* 0x000fc400048070ff */
[----:B------:R-:W-:Y:S01]  /*2260*/  F2FP.SATFINITE.E4M3.F32.PACK_AB_MERGE_C R122, R123, R122, RZ ;  /* 0x0000007a7b7a723e */ /* 0x000fe200048070ff */
[----:B------:R-:W-:Y:S01]  /*2270*/  STS.U16 [R5+UR8+0x400], R98 ;  /* 0x0004006205007988 */ /* 0x000fe20008000408 */
[----:B------:R-:W-:Y:S02]  /*2280*/  F2FP.SATFINITE.E4M3.F32.PACK_AB_MERGE_C R124, R125, R124, RZ ;  /* 0x0000007c7d7c723e */ /* 0x000fe400048070ff */
[----:B------:R-:W-:Y:S01]  /*2290*/  F2FP.SATFINITE.E4M3.F32.PACK_AB_MERGE_C R126, R127, R126, RZ ;  /* 0x0000007e7f7e723e */ /* 0x000fe200048070ff */
[----:B------:R-:W-:Y:S01]  /*22a0*/  STS.U16 [R5+UR8+0x8], R100 ;  /* 0x0000086405007988 */ /* 0x000fe20008000408 */
[----:B------:R-:W-:Y:S02]  /*22b0*/  F2FP.SATFINITE.E4M3.F32.PACK_AB_MERGE_C R56, R57, R56, RZ ;  /* 0x000000383938723e */ /* 0x000fe400048070ff */
        /* <DEDUP_REMOVED lines=13> */
[----:B------:R1:W-:Y:S01]  /*2390*/  STS.U16 [R5+UR8+0x2408], R38 ;  /* 0x0024082605007988 */ /* 0x0003e20008000408 */
[----:B------:R-:W-:Y:S02]  /*23a0*/  F2FP.SATFINITE.E4M3.F32.PACK_AB_MERGE_C R68, R69, R68, RZ ;  /* 0x000000444544723e */ /* 0x000fe400048070ff */
[----:B------:R-:W-:Y:S01]  /*23b0*/  F2FP.SATFINITE.E4M3.F32.PACK_AB_MERGE_C R70, R71, R70, RZ ;  /* 0x000000464746723e */ /* 0x000fe200048070ff */
[----:B------:R-:W-:Y:S01]  /*23c0*/  STS.U16 [R7+UR8], R104 ;  /* 0x0000006807007988 */ /* 0x000fe20008000408 */
[----:B------:R-:W-:Y:S02]  /*23d0*/  F2FP.SATFINITE.E4M3.F32.PACK_AB_MERGE_C R136, R137, R136, RZ ;  /* 0x000000888988723e */ /* 0x000fe400048070ff */
[----:B------:R-:W-:Y:S01]  /*23e0*/  F2FP.SATFINITE.E4M3.F32.PACK_AB_MERGE_C R138, R139, R138, RZ ;  /* 0x0000008a8b8a723e */ /* 0x000fe200048070ff */
[----:B------:R-:W-:Y:S01]  /*23f0*/  STS.U16 [R7+UR8+0x400], R106 ;  /* 0x0004006a07007988 */ /* 0x000fe20008000408 */
[----:B------:R-:W-:-:S02]  /*2400*/  F2FP.SATFINITE.E4M3.F32.PACK_AB_MERGE_C R140, R141, R140, RZ ;  /* 0x0000008c8d8c723e */ /* 0x000fc400048070ff */
[----:B-1----:R-:W-:Y:S01]  /*2410*/  LOP3.LUT R5, R3, 0x40, RZ, 0x3c, !PT ;  /* 0x0000004003057812 */ /* 0x002fe200078e3cff */
        /* <DEDUP_REMOVED lines=15> */
[----:B------:R1:W-:Y:S01]  /*2510*/  STS.U16 [R7+UR8+0x2408], R46 ;  /* 0x0024082e07007988 */ /* 0x0003e20008000408 */
[----:B------:R-:W-:-:S02]  /*2520*/  F2FP.SATFINITE.E4M3.F32.PACK_AB_MERGE_C R82, R83, R82, RZ ;  /* 0x000000525352723e */ /* 0x000fc400048070ff */
[----:B------:R-:W-:Y:S01]  /*2530*/  F2FP.SATFINITE.E4M3.F32.PACK_AB_MERGE_C R84, R85, R84, RZ ;  /* 0x000000545554723e */ /* 0x000fe200048070ff */
[----:B------:R-:W-:Y:S01]  /*2540*/  STS.U16 [R9+UR8], R112 ;  /* 0x0000007009007988 */ /* 0x000fe20008000408 */
[----:B------:R-:W-:-:S03]  /*2550*/  F2FP.SATFINITE.E4M3.F32.PACK_AB_MERGE_C R86, R87, R86, RZ ;  /* 0x000000565756723e */ /* 0x000fc600048070ff */
[----:B------:R-:W-:Y:S01]  /*2560*/  STS.U16 [R9+UR8+0x400], R114 ;  /* 0x0004007209007988 */ /* 0x000fe20008000408 */
[----:B-1----:R-:W-:-:S03]  /*2570*/  LOP3.LUT R7, R3, 0x50, RZ, 0x3c, !PT ;  /* 0x0000005003077812 */ /* 0x002fc600078e3cff */
[----:B------:R-:W-:Y:S04]  /*2580*/  STS.U16 [R9+UR8+0x8], R116 ;  /* 0x0000087409007988 */ /* 0x000fe80008000408 */
[----:B------:R-:W-:Y:S04]  /*2590*/  STS.U16 [R9+UR8+0x408], R118 ;  /* 0x0004087609007988 */ /* 0x000fe80008000408 */
[----:B------:R-:W-:Y:S04]  /*25a0*/  STS.U16 [R9+UR8+0x2000], R48 ;  /* 0x0020003009007988 */ /* 0x000fe80008000408 */
[----:B------:R-:W-:Y:S04]  /*25b0*/  STS.U16 [R9+UR8+0x2400], R50 ;  /* 0x0024003209007988 */ /* 0x000fe80008000408 */
[----:B------:R-:W-:Y:S04]  /*25c0*/  STS.U16 [R9+UR8+0x2008], R52 ;  /* 0x0020083409007988 */ /* 0x000fe80008000408 */
[----:B------:R1:W-:Y:S04]  /*25d0*/  STS.U16 [R9+UR8+0x2408], R54 ;  /* 0x0024083609007988 */ /* 0x0003e80008000408 */
[----:B------:R-:W-:Y:S04]  /*25e0*/  STS.U16 [R5+UR8], R120 ;  /* 0x0000007805007988 */ /* 0x000fe80008000408 */
[----:B------:R-:W-:Y:S01]  /*25f0*/  STS.U16 [R5+UR8+0x400], R122 ;  /* 0x0004007a05007988 */ /* 0x000fe20008000408 */
[----:B-1----:R-:W-:-:S02]  /*2600*/  LOP3.LUT R9, R3, 0x60, RZ, 0x3c, !PT ;  /* 0x0000006003097812 */ /* 0x002fc400078e3cff */
[----:B------:R-:W-:Y:S01]  /*2610*/  LOP3.LUT R3, R3, 0x70, RZ, 0x3c, !PT ;  /* 0x0000007003037812 */ /* 0x000fe200078e3cff */
[----:B------:R-:W-:Y:S04]  /*2620*/  STS.U16 [R5+UR8+0x8], R124 ;  /* 0x0000087c05007988 */ /* 0x000fe80008000408 */
[----:B------:R-:W-:Y:S04]  /*2630*/  STS.U16 [R5+UR8+0x408], R126 ;  /* 0x0004087e05007988 */ /* 0x000fe80008000408 */
[----:B------:R-:W-:Y:S04]  /*2640*/  STS.U16 [R5+UR8+0x2000], R56 ;  /* 0x0020003805007988 */ /* 0x000fe80008000408 */
[----:B------:R-:W-:Y:S04]  /*2650*/  STS.U16 [R5+UR8+0x2400], R58 ;  /* 0x0024003a05007988 */ /* 0x000fe80008000408 */
[----:B------:R-:W-:Y:S04]  /*2660*/  STS.U16 [R5+UR8+0x2008], R60 ;  /* 0x0020083c05007988 */ /* 0x000fe80008000408 */
[----:B------:R-:W-:Y:S04]  /*2670*/  STS.U16 [R5+UR8+0x2408], R62 ;  /* 0x0024083e05007988 */ /* 0x000fe80008000408 */
[----:B------:R-:W-:Y:S04]  /*2680*/  STS.U16 [R7+UR8], R128 ;  /* 0x0000008007007988 */ /* 0x000fe80008000408 */
[----:B------:R-:W-:Y:S04]  /*2690*/  STS.U16 [R7+UR8+0x400], R130 ;  /* 0x0004008207007988 */ /* 0x000fe80008000408 */
        /* <DEDUP_REMOVED lines=21> */
[----:B------:R-:W-:Y:S01]  /*27f0*/  STS.U16 [R3+UR8+0x2408], R86 ;  /* 0x0024085603007988 */ /* 0x000fe20008000408 */
[----:B------:R1:W-:Y:S06]  /*2800*/  MEMBAR.ALL.CTA ;  /* 0x0000000000007992 */ /* 0x0003ec0000008000 */
[----:B-1----:R-:W1:Y:S02]  /*2810*/  FENCE.VIEW.ASYNC.S ;  /* 0x00000000000073c6 */ /* 0x002e640000000000 */
[----:B-1----:R-:W-:Y:S06]  /*2820*/  BAR.SYNC.DEFER_BLOCKING 0x0 ;  /* 0x0000000000007b1d */ /* 0x002fec0000010000 */
[----:B------:R1:W-:Y:S01]  /*2830*/  @UP1 UTMASTG.2D [UR8], [UR4] ;  /* 0x00000008040013b5 */ /* 0x0003e20008008000 */
[----:B------:R0:W-:Y:S01]  /*2840*/  UTMACMDFLUSH ;  /* 0x00000000000079b7 */ /* 0x0001e20000000000 */
[----:B------:R-:W-:-:S04]  /*2850*/  DEPBAR.LE SB0, 0x0 ;  /* 0x000080000000791a */ /* 0x000fc80000000000 */
[----:B------:R-:W-:Y:S06]  /*2860*/  BAR.SYNC.DEFER_BLOCKING 0x0 ;  /* 0x0000000000007b1d */ /* 0x000fec0000010000 */
[----:B-1----:R-:W-:Y:S05]  /*2870*/  EXIT ;  /* 0x000000000000794d */ /* 0x002fea0003800000 */
.L_x_49:
[----:B------:R-:W1:Y:S02]  /*2880*/  SYNCS.PHASECHK.TRANS64.TRYWAIT P0, [UR8+0x2000], R2 ;  /* 0x00200002ff0075a7 */ /* 0x000e640008000148 */
[----:B-1----:R-:W-:Y:S05]  /*2890*/  @!P0 BRA `(.L_x_49) ;  /* 0xfffffffc00f88947 */ /* 0x002fea000383ffff */
[----:B------:R-:W-:Y:S05]  /*28a0*/  BRA `(.L_x_51) ;  /* 0xfffffff4003c7947 */ /* 0x000fea000383ffff */
.L_x_52:
[----:B------:R-:W-:-:S00]  /*28b0*/  BRA `(.L_x_52) ;  /* 0xfffffffc00fc7947 */ /* 0x000fc0000383ffff */
[----:B------:R-:W-:-:S00]  /*28c0*/  NOP ;  /* 0x0000000000007918 */ /* 0x000fc00000000000 */
        /* <DEDUP_REMOVED lines=11> */
.L_x_53:


//--------------------- .nv.shared.gluon_wgmma    --------------------------
	.section	.nv.shared.gluon_wgmma,"aw",@nobits
	.sectionflags	@""
	.align	16
	.zero		1024


//--------------------- .nv.shared.reserved.0     --------------------------
	.section	.nv.shared.reserved.0,"aw",@nobits
	.weak		__nv_reservedSMEM_offset_0_alias
	.size		__nv_reservedSMEM_offset_0_alias, 0, 0
	.other		__nv_reservedSMEM_offset_0_alias,@"STO_CUDA_RESERVED_SHARED STV_DEFAULT"
__nv_reservedSMEM_offset_0_alias:
	.zero		0


//--------------------- .nv.constant0.gluon_wgmma --------------------------
	.section	.nv.constant0.gluon_wgmma,"a",@progbits
	.sectionflags	@""
	.align	4
.nv.constant0.gluon_wgmma:
	.zero		608


//--------------------- SYMBOLS --------------------------

	.type		.nv.reservedSmem.offset0,@object
	.size		.nv.reservedSmem.offset0,0x4
